//
// Generated by NVIDIA NVVM Compiler
//
// Compiler Build ID: CL-36424714
// Cuda compilation tools, release 13.0, V13.0.88
// Based on NVVM 20.0.0
//

.version 9.0
.target sm_100
.address_size 64

	// .globl	_Z14compute_stressPf
// _ZZ13memory_stressPfE11shared_data has been demoted
.global .align 4 .b8 __cudart_i2opi_f[24] = {65, 144, 67, 60, 153, 149, 98, 219, 192, 221, 52, 245, 209, 87, 39, 252, 41, 21, 68, 78, 110, 131, 249, 162};

.visible .entry _Z14compute_stressPf(
	.param .u64 .ptr .align 1 _Z14compute_stressPf_param_0
)
{
	.local .align 4 .b8 	__local_depot0[28];
	.reg .b64 	%SP;
	.reg .b64 	%SPL;
	.reg .pred 	%p<17>;
	.reg .b32 	%r<87>;
	.reg .b32 	%f<51>;
	.reg .b64 	%rd<41>;
	.reg .b64 	%fd<5>;

	mov.u64 	%SPL, __local_depot0;
	ld.param.u64 	%rd13, [_Z14compute_stressPf_param_0];
	add.u64 	%rd1, %SPL, 0;
	add.u64 	%rd2, %SPL, 0;
	mov.u32 	%r30, %ctaid.x;
	mov.u32 	%r31, %ntid.x;
	mov.u32 	%r32, %tid.x;
	mad.lo.s32 	%r1, %r30, %r31, %r32;
	cvt.rn.f32.s32 	%f10, %r1;
	mul.f32 	%f11, %f10, 0f3C23D70A;
	mul.f32 	%f12, %f11, 0f3F22F983;
	cvt.rni.s32.f32 	%r33, %f12;
	cvt.rn.f32.s32 	%f13, %r33;
	fma.rn.f32 	%f14, %f13, 0fBFC90FDA, %f11;
	fma.rn.f32 	%f15, %f13, 0fB3A22168, %f14;
	fma.rn.f32 	%f16, %f13, 0fA7C234C5, %f15;
	abs.f32 	%f17, %f11;
	setp.ltu.f32 	%p2, %f17, 0f47CE4780;
	setp.eq.f32 	%p3, %f17, 0f7F800000;
	mov.b32 	%r2, %f11;
	shr.u32 	%r34, %r2, 23;
	and.b32  	%r35, %r34, 224;
	add.s32 	%r36, %r35, -128;
	shl.b32 	%r37, %r2, 8;
	or.b32  	%r3, %r37, -2147483648;
	shr.u32 	%r38, %r36, 5;
	and.b32  	%r4, %r34, 31;
	mul.wide.u32 	%rd16, %r38, 4;
	sub.s64 	%rd3, %rd2, %rd16;
	sub.s32 	%r5, 32, %r4;
	mov.f32 	%f48, 0f00000000;
	mul.rn.f32 	%f18, %f11, %f48;
	sub.s64 	%rd4, %rd1, %rd16;
	or.pred  	%p1, %p2, %p3;
	selp.b32 	%r6, %r33, 0, %p2;
	selp.f32 	%f1, %f16, %f18, %p2;
	mov.b32 	%r78, 0;
$L__BB0_1:
	mov.u32 	%r82, %r6;
	mov.f32 	%f49, %f1;
	@%p1 bra 	$L__BB0_7;
	mov.b64 	%rd39, 0;
	mov.b32 	%r79, 0;
	mov.u64 	%rd37, __cudart_i2opi_f;
	mov.u64 	%rd38, %rd2;
$L__BB0_3:
	.pragma "nounroll";
	ld.global.nc.u32 	%r40, [%rd37];
	mad.wide.u32 	%rd19, %r40, %r3, %rd39;
	shr.u64 	%rd39, %rd19, 32;
	st.local.u32 	[%rd38], %rd19;
	add.s32 	%r79, %r79, 1;
	add.s64 	%rd38, %rd38, 4;
	add.s64 	%rd37, %rd37, 4;
	setp.ne.s32 	%p4, %r79, 6;
	@%p4 bra 	$L__BB0_3;
	setp.eq.s32 	%p5, %r4, 0;
	st.local.u32 	[%rd2+24], %rd39;
	ld.local.u32 	%r80, [%rd3+24];
	ld.local.u32 	%r81, [%rd3+20];
	@%p5 bra 	$L__BB0_6;
	shl.b32 	%r41, %r80, %r4;
	shr.u32 	%r42, %r81, %r5;
	add.s32 	%r80, %r42, %r41;
	shl.b32 	%r43, %r81, %r4;
	ld.local.u32 	%r44, [%rd3+16];
	shr.u32 	%r45, %r44, %r5;
	add.s32 	%r81, %r45, %r43;
$L__BB0_6:
	setp.lt.s32 	%p6, %r2, 0;
	shr.u32 	%r46, %r80, 30;
	shf.l.wrap.b32 	%r47, %r81, %r80, 2;
	shl.b32 	%r48, %r81, 2;
	shr.u32 	%r49, %r47, 31;
	add.s32 	%r50, %r49, %r46;
	neg.s32 	%r51, %r50;
	selp.b32 	%r82, %r51, %r50, %p6;
	xor.b32  	%r52, %r47, %r2;
	shr.s32 	%r53, %r47, 31;
	xor.b32  	%r54, %r53, %r47;
	xor.b32  	%r55, %r53, %r48;
	cvt.u64.u32 	%rd20, %r54;
	shl.b64 	%rd21, %rd20, 32;
	cvt.u64.u32 	%rd22, %r55;
	or.b64  	%rd23, %rd21, %rd22;
	cvt.rn.f64.s64 	%fd1, %rd23;
	mul.f64 	%fd2, %fd1, 0d3BF921FB54442D19;
	cvt.rn.f32.f64 	%f19, %fd2;
	neg.f32 	%f20, %f19;
	setp.lt.s32 	%p7, %r52, 0;
	selp.f32 	%f49, %f20, %f19, %p7;
$L__BB0_7:
	mul.rn.f32 	%f21, %f49, %f49;
	and.b32  	%r56, %r82, 1;
	setp.eq.b32 	%p8, %r56, 1;
	selp.f32 	%f22, 0f3F800000, %f49, %p8;
	fma.rn.f32 	%f23, %f21, %f22, 0f00000000;
	fma.rn.f32 	%f24, %f21, 0f37CBAC00, 0fBAB607ED;
	selp.f32 	%f25, %f24, 0fB94D4153, %p8;
	selp.f32 	%f26, 0f3D2AAABB, 0f3C0885E4, %p8;
	fma.rn.f32 	%f27, %f25, %f21, %f26;
	selp.f32 	%f28, 0fBEFFFFFF, 0fBE2AAAA8, %p8;
	fma.rn.f32 	%f29, %f27, %f21, %f28;
	fma.rn.f32 	%f30, %f29, %f23, %f22;
	and.b32  	%r57, %r82, 2;
	setp.eq.s32 	%p9, %r57, 0;
	mov.f32 	%f31, 0f00000000;
	sub.f32 	%f32, %f31, %f30;
	selp.f32 	%f5, %f30, %f32, %p9;
	mov.u32 	%r86, %r6;
	mov.f32 	%f50, %f1;
	@%p1 bra 	$L__BB0_13;
	mov.b64 	%rd40, 0;
	mov.b32 	%r83, 0;
$L__BB0_9:
	.pragma "nounroll";
	mul.wide.u32 	%rd25, %r83, 4;
	mov.u64 	%rd26, __cudart_i2opi_f;
	add.s64 	%rd27, %rd26, %rd25;
	ld.global.nc.u32 	%r59, [%rd27];
	mad.wide.u32 	%rd28, %r59, %r3, %rd40;
	shr.u64 	%rd40, %rd28, 32;
	add.s64 	%rd29, %rd1, %rd25;
	st.local.u32 	[%rd29], %rd28;
	add.s32 	%r83, %r83, 1;
	setp.ne.s32 	%p10, %r83, 6;
	@%p10 bra 	$L__BB0_9;
	setp.eq.s32 	%p11, %r4, 0;
	st.local.u32 	[%rd1+24], %rd40;
	ld.local.u32 	%r84, [%rd4+24];
	ld.local.u32 	%r85, [%rd4+20];
	@%p11 bra 	$L__BB0_12;
	shl.b32 	%r60, %r84, %r4;
	shr.u32 	%r61, %r85, %r5;
	add.s32 	%r84, %r61, %r60;
	shl.b32 	%r62, %r85, %r4;
	ld.local.u32 	%r63, [%rd4+16];
	shr.u32 	%r64, %r63, %r5;
	add.s32 	%r85, %r64, %r62;
$L__BB0_12:
	setp.lt.s32 	%p12, %r2, 0;
	shr.u32 	%r65, %r84, 30;
	shf.l.wrap.b32 	%r66, %r85, %r84, 2;
	shl.b32 	%r67, %r85, 2;
	shr.u32 	%r68, %r66, 31;
	add.s32 	%r69, %r68, %r65;
	neg.s32 	%r70, %r69;
	selp.b32 	%r86, %r70, %r69, %p12;
	xor.b32  	%r71, %r66, %r2;
	shr.s32 	%r72, %r66, 31;
	xor.b32  	%r73, %r72, %r66;
	xor.b32  	%r74, %r72, %r67;
	cvt.u64.u32 	%rd30, %r73;
	shl.b64 	%rd31, %rd30, 32;
	cvt.u64.u32 	%rd32, %r74;
	or.b64  	%rd33, %rd31, %rd32;
	cvt.rn.f64.s64 	%fd3, %rd33;
	mul.f64 	%fd4, %fd3, 0d3BF921FB54442D19;
	cvt.rn.f32.f64 	%f33, %fd4;
	neg.f32 	%f34, %f33;
	setp.lt.s32 	%p13, %r71, 0;
	selp.f32 	%f50, %f34, %f33, %p13;
$L__BB0_13:
	add.s32 	%r75, %r86, 1;
	mul.rn.f32 	%f35, %f50, %f50;
	and.b32  	%r76, %r86, 1;
	setp.eq.b32 	%p14, %r76, 1;
	selp.f32 	%f36, %f50, 0f3F800000, %p14;
	fma.rn.f32 	%f37, %f35, %f36, 0f00000000;
	fma.rn.f32 	%f38, %f35, 0f37CBAC00, 0fBAB607ED;
	selp.f32 	%f39, 0fB94D4153, %f38, %p14;
	selp.f32 	%f40, 0f3C0885E4, 0f3D2AAABB, %p14;
	fma.rn.f32 	%f41, %f39, %f35, %f40;
	selp.f32 	%f42, 0fBE2AAAA8, 0fBEFFFFFF, %p14;
	fma.rn.f32 	%f43, %f41, %f35, %f42;
	fma.rn.f32 	%f44, %f43, %f37, %f36;
	and.b32  	%r77, %r75, 2;
	setp.eq.s32 	%p15, %r77, 0;
	mov.f32 	%f45, 0f00000000;
	sub.f32 	%f46, %f45, %f44;
	selp.f32 	%f47, %f44, %f46, %p15;
	fma.rn.f32 	%f48, %f5, %f47, %f48;
	add.s32 	%r78, %r78, 1;
	setp.ne.s32 	%p16, %r78, 1000;
	@%p16 bra 	$L__BB0_1;
	cvta.to.global.u64 	%rd34, %rd13;
	mul.wide.s32 	%rd35, %r1, 4;
	add.s64 	%rd36, %rd34, %rd35;
	st.global.f32 	[%rd36], %f48;
	ret;

}
	// .globl	_Z13memory_stressPf
.visible .entry _Z13memory_stressPf(
	.param .u64 .ptr .align 1 _Z13memory_stressPf_param_0
)
{
	.reg .pred 	%p<2>;
	.reg .b32 	%r<12>;
	.reg .b32 	%f<28>;
	.reg .b64 	%rd<5>;
	// demoted variable
	.shared .align 4 .b8 _ZZ13memory_stressPfE11shared_data[1024];
	ld.param.u64 	%rd2, [_Z13memory_stressPf_param_0];
	cvta.to.global.u64 	%rd3, %rd2;
	mov.u32 	%r5, %ctaid.x;
	mov.u32 	%r6, %ntid.x;
	mov.u32 	%r7, %tid.x;
	mad.lo.s32 	%r8, %r5, %r6, %r7;
	mul.wide.s32 	%rd4, %r8, 4;
	add.s64 	%rd1, %rd3, %rd4;
	shl.b32 	%r9, %r7, 2;
	mov.u32 	%r10, _ZZ13memory_stressPfE11shared_data;
	add.s32 	%r1, %r10, %r9;
	mov.f32 	%f27, 0f00000000;
	mov.b32 	%r11, 0;
$L__BB1_1:
	ld.global.f32 	%f4, [%rd1];
	st.shared.f32 	[%r1], %f4;
	bar.sync 	0;
	ld.shared.f32 	%f5, [%r1];
	add.f32 	%f6, %f27, %f5;
	ld.global.f32 	%f7, [%rd1];
	st.shared.f32 	[%r1], %f7;
	bar.sync 	0;
	ld.shared.f32 	%f8, [%r1];
	add.f32 	%f9, %f6, %f8;
	ld.global.f32 	%f10, [%rd1];
	st.shared.f32 	[%r1], %f10;
	bar.sync 	0;
	ld.shared.f32 	%f11, [%r1];
	add.f32 	%f12, %f9, %f11;
	ld.global.f32 	%f13, [%rd1];
	st.shared.f32 	[%r1], %f13;
	bar.sync 	0;
	ld.shared.f32 	%f14, [%r1];
	add.f32 	%f15, %f12, %f14;
	ld.global.f32 	%f16, [%rd1];
	st.shared.f32 	[%r1], %f16;
	bar.sync 	0;
	ld.shared.f32 	%f17, [%r1];
	add.f32 	%f18, %f15, %f17;
	ld.global.f32 	%f19, [%rd1];
	st.shared.f32 	[%r1], %f19;
	bar.sync 	0;
	ld.shared.f32 	%f20, [%r1];
	add.f32 	%f21, %f18, %f20;
	ld.global.f32 	%f22, [%rd1];
	st.shared.f32 	[%r1], %f22;
	bar.sync 	0;
	ld.shared.f32 	%f23, [%r1];
	add.f32 	%f24, %f21, %f23;
	ld.global.f32 	%f25, [%rd1];
	st.shared.f32 	[%r1], %f25;
	bar.sync 	0;
	ld.shared.f32 	%f26, [%r1];
	add.f32 	%f27, %f24, %f26;
	add.s32 	%r11, %r11, 8;
	setp.ne.s32 	%p1, %r11, 1000;
	@%p1 bra 	$L__BB1_1;
	st.global.f32 	[%rd1], %f27;
	ret;

}
	// .globl	_Z16scheduler_stressPf
.visible .entry _Z16scheduler_stressPf(
	.param .u64 .ptr .align 1 _Z16scheduler_stressPf_param_0
)
{
	.reg .pred 	%p<2>;
	.reg .b32 	%r<9>;
	.reg .b32 	%f<28>;
	.reg .b64 	%rd<5>;

	ld.param.u64 	%rd2, [_Z16scheduler_stressPf_param_0];
	cvta.to.global.u64 	%rd3, %rd2;
	mov.u32 	%r4, %ctaid.x;
	mov.u32 	%r5, %ntid.x;
	mov.u32 	%r6, %tid.x;
	mad.lo.s32 	%r7, %r4, %r5, %r6;
	mul.wide.s32 	%rd4, %r7, 4;
	add.s64 	%rd1, %rd3, %rd4;
	mov.f32 	%f27, 0f00000000;
	mov.b32 	%r8, 0;
$L__BB2_1:
	atom.global.add.f32 	%f4, [%rd1], 0f3F800000;
	ld.global.f32 	%f5, [%rd1];
	add.f32 	%f6, %f27, %f5;
	atom.global.add.f32 	%f7, [%rd1], 0f3F800000;
	ld.global.f32 	%f8, [%rd1];
	add.f32 	%f9, %f6, %f8;
	atom.global.add.f32 	%f10, [%rd1], 0f3F800000;
	ld.global.f32 	%f11, [%rd1];
	add.f32 	%f12, %f9, %f11;
	atom.global.add.f32 	%f13, [%rd1], 0f3F800000;
	ld.global.f32 	%f14, [%rd1];
	add.f32 	%f15, %f12, %f14;
	atom.global.add.f32 	%f16, [%rd1], 0f3F800000;
	ld.global.f32 	%f17, [%rd1];
	add.f32 	%f18, %f15, %f17;
	atom.global.add.f32 	%f19, [%rd1], 0f3F800000;
	ld.global.f32 	%f20, [%rd1];
	add.f32 	%f21, %f18, %f20;
	atom.global.add.f32 	%f22, [%rd1], 0f3F800000;
	ld.global.f32 	%f23, [%rd1];
	add.f32 	%f24, %f21, %f23;
	atom.global.add.f32 	%f25, [%rd1], 0f3F800000;
	ld.global.f32 	%f26, [%rd1];
	add.f32 	%f27, %f24, %f26;
	add.s32 	%r8, %r8, 8;
	setp.ne.s32 	%p1, %r8, 1000;
	@%p1 bra 	$L__BB2_1;
	st.global.f32 	[%rd1], %f27;
	ret;

}


// ===== COMPILED SASS (sm_100) =====

	.target	sm_100

	.elftype	@"ET_EXEC"


//--------------------- .note.nv.tkinfo           --------------------------
	.section	.note.nv.tkinfo,"",@"SHT_NOTE"
	.sectionflags	@"SHF_NOTE_NV_TKINFO"
	.tkinfo
        /*0018*/ 	.word	0x00000002
        /*0030*/ 	.string	""
        /*0030*/ 	.string	"ptxas"
        /*0030*/ 	.string	"Cuda compilation tools, release 13.0, V13.0.88"
        /*0030*/ 	.string	"Build cuda_13.0.r13.0/compiler.36424714_0"
        /*0030*/ 	.string	"-arch sm_100 -m 64 "



//--------------------- .note.nv.cuinfo           --------------------------
	.section	.note.nv.cuinfo,"",@"SHT_NOTE"
	.sectionflags	@"SHF_NOTE_NV_CUINFO"
        /*0018*/ 	.short	0x0002
        /*001a*/ 	.short	0x0064
        /*001c*/ 	.short	0x0082
	.zero		2


//--------------------- .nv.info                  --------------------------
	.section	.nv.info,"",@"SHT_CUDA_INFO"
	.align	4


	//----- nvinfo : EIATTR_REGCOUNT
	.align		4
        /*0000*/ 	.byte	0x04, 0x2f
        /*0002*/ 	.short	(.L_2 - .L_1)
	.align		4
.L_1:
        /*0004*/ 	.word	index@(_Z14compute_stressPf)
        /*0008*/ 	.word	0x00000020


	//----- nvinfo : EIATTR_FRAME_SIZE
	.align		4
.L_2:
        /*000c*/ 	.byte	0x04, 0x11
        /*000e*/ 	.short	(.L_4 - .L_3)
	.align		4
.L_3:
        /*0010*/ 	.word	index@(_Z14compute_stressPf)
        /*0014*/ 	.word	0x00000000


	//----- nvinfo : EIATTR_REGCOUNT
	.align		4
.L_4:
        /*0018*/ 	.byte	0x04, 0x2f
        /*001a*/ 	.short	(.L_6 - .L_5)
	.align		4
.L_5:
        /*001c*/ 	.word	index@(_Z13memory_stressPf)
        /*0020*/ 	.word	0x00000020


	//----- nvinfo : EIATTR_FRAME_SIZE
	.align		4
.L_6:
        /*0024*/ 	.byte	0x04, 0x11
        /*0026*/ 	.short	(.L_8 - .L_7)
	.align		4
.L_7:
        /*0028*/ 	.word	index@(_Z13memory_stressPf)
        /*002c*/ 	.word	0x00000000


	//----- nvinfo : EIATTR_REGCOUNT
	.align		4
.L_8:
        /*0030*/ 	.byte	0x04, 0x2f
        /*0032*/ 	.short	(.L_10 - .L_9)
	.align		4
.L_9:
        /*0034*/ 	.word	index@(_Z16scheduler_stressPf)
        /*0038*/ 	.word	0x00000020


	//----- nvinfo : EIATTR_FRAME_SIZE
	.align		4
.L_10:
        /*003c*/ 	.byte	0x04, 0x11
        /*003e*/ 	.short	(.L_12 - .L_11)
	.align		4
.L_11:
        /*0040*/ 	.word	index@(_Z16scheduler_stressPf)
        /*0044*/ 	.word	0x00000000


	//----- nvinfo : EIATTR_MIN_STACK_SIZE
	.align		4
.L_12:
        /*0048*/ 	.byte	0x04, 0x12
        /*004a*/ 	.short	(.L_14 - .L_13)
	.align		4
.L_13:
        /*004c*/ 	.word	index@(_Z16scheduler_stressPf)
        /*0050*/ 	.word	0x00000000


	//----- nvinfo : EIATTR_MIN_STACK_SIZE
	.align		4
.L_14:
        /*0054*/ 	.byte	0x04, 0x12
        /*0056*/ 	.short	(.L_16 - .L_15)
	.align		4
.L_15:
        /*0058*/ 	.word	index@(_Z13memory_stressPf)
        /*005c*/ 	.word	0x00000000


	//----- nvinfo : EIATTR_MIN_STACK_SIZE
	.align		4
.L_16:
        /*0060*/ 	.byte	0x04, 0x12
        /*0062*/ 	.short	(.L_18 - .L_17)
	.align		4
.L_17:
        /*0064*/ 	.word	index@(_Z14compute_stressPf)
        /*0068*/ 	.word	0x00000000
.L_18:


//--------------------- .nv.compat                --------------------------
	.section	.nv.compat,"",@"SHT_CUDA_COMPAT_INFO"
	.align	4
        /*0000*/ 	.byte	0x02, 0x09, 0x00, 0x00, 0x02, 0x02, 0x01, 0x00, 0x02, 0x05, 0x05, 0x00, 0x03, 0x07, 0x01, 0x01
        /*0010*/ 	.byte	0x02, 0x03, 0x00, 0x00, 0x02, 0x06, 0x01, 0x00, 0x04, 0x0b, 0x08, 0x00, 0x01, 0x00, 0x00, 0x00
        /*0020*/ 	.byte	0x00, 0x00, 0x00, 0x00


//--------------------- .nv.info._Z16scheduler_stressPf --------------------------
	.section	.nv.info._Z16scheduler_stressPf,"",@"SHT_CUDA_INFO"
	.sectionflags	@""
	.align	4


	//----- nvinfo : EIATTR_CUDA_API_VERSION
	.align		4
        /*0000*/ 	.byte	0x04, 0x37
        /*0002*/ 	.short	(.L_20 - .L_19)
.L_19:
        /*0004*/ 	.word	0x00000082


	//----- nvinfo : EIATTR_KPARAM_INFO
	.align		4
.L_20:
        /*0008*/ 	.byte	0x04, 0x17
        /*000a*/ 	.short	(.L_22 - .L_21)
.L_21:
        /*000c*/ 	.word	0x00000000
        /*0010*/ 	.short	0x0000
        /*0012*/ 	.short	0x0000
        /*0014*/ 	.byte	0x00, 0xf5, 0x21, 0x00


	//----- nvinfo : EIATTR_SPARSE_MMA_MASK
	.align		4
.L_22:
        /*0018*/ 	.byte	0x03, 0x50
        /*001a*/ 	.short	0x0000


	//----- nvinfo : EIATTR_MAXREG_COUNT
	.align		4
        /*001c*/ 	.byte	0x03, 0x1b
        /*001e*/ 	.short	0x00ff


	//----- nvinfo : EIATTR_MERCURY_ISA_VERSION
	.align		4
        /*0020*/ 	.byte	0x03, 0x5f
        /*0022*/ 	.short	0x0101


	//----- nvinfo : EIATTR_VRC_CTA_INIT_COUNT
	.align		4
        /*0024*/ 	.byte	0x02, 0x4a
	.zero		1
	.zero		1


	//----- nvinfo : EIATTR_EXIT_INSTR_OFFSETS
	.align		4
        /*0028*/ 	.byte	0x04, 0x1c
        /*002a*/ 	.short	(.L_24 - .L_23)


	//   ....[0]....
.L_23:
        /*002c*/ 	.word	0x00001460


	//----- nvinfo : EIATTR_CBANK_PARAM_SIZE
	.align		4
.L_24:
        /*0030*/ 	.byte	0x03, 0x19
        /*0032*/ 	.short	0x0008


	//----- nvinfo : EIATTR_PARAM_CBANK
	.align		4
        /*0034*/ 	.byte	0x04, 0x0a
        /*0036*/ 	.short	(.L_26 - .L_25)
	.align		4
.L_25:
        /*0038*/ 	.word	index@(.nv.constant0._Z16scheduler_stressPf)
        /*003c*/ 	.short	0x0380
        /*003e*/ 	.short	0x0008


	//----- nvinfo : EIATTR_SW_WAR
	.align		4
.L_26:
        /*0040*/ 	.byte	0x04, 0x36
        /*0042*/ 	.short	(.L_28 - .L_27)
.L_27:
        /*0044*/ 	.word	0x00000008
.L_28:


//--------------------- .nv.info._Z13memory_stressPf --------------------------
	.section	.nv.info._Z13memory_stressPf,"",@"SHT_CUDA_INFO"
	.sectionflags	@""
	.align	4


	//----- nvinfo : EIATTR_CUDA_API_VERSION
	.align		4
        /*0000*/ 	.byte	0x04, 0x37
        /*0002*/ 	.short	(.L_30 - .L_29)
.L_29:
        /*0004*/ 	.word	0x00000082


	//----- nvinfo : EIATTR_KPARAM_INFO
	.align		4
.L_30:
        /*0008*/ 	.byte	0x04, 0x17
        /*000a*/ 	.short	(.L_32 - .L_31)
.L_31:
        /*000c*/ 	.word	0x00000000
        /*0010*/ 	.short	0x0000
        /*0012*/ 	.short	0x0000
        /*0014*/ 	.byte	0x00, 0xf5, 0x21, 0x00


	//----- nvinfo : EIATTR_SPARSE_MMA_MASK
	.align		4
.L_32:
        /*0018*/ 	.byte	0x03, 0x50
        /*001a*/ 	.short	0x0000


	//----- nvinfo : EIATTR_MAXREG_COUNT
	.align		4
        /*001c*/ 	.byte	0x03, 0x1b
        /*001e*/ 	.short	0x00ff


	//----- nvinfo : EIATTR_NUM_BARRIERS
	.align		4
        /*0020*/ 	.byte	0x02, 0x4c
        /*0022*/ 	.byte	0x01
	.zero		1


	//----- nvinfo : EIATTR_MERCURY_ISA_VERSION
	.align		4
        /*0024*/ 	.byte	0x03, 0x5f
        /*0026*/ 	.short	0x0101


	//----- nvinfo : EIATTR_VRC_CTA_INIT_COUNT
	.align		4
        /*0028*/ 	.byte	0x02, 0x4a
	.zero		1
	.zero		1


	//----- nvinfo : EIATTR_EXIT_INSTR_OFFSETS
	.align		4
        /*002c*/ 	.byte	0x04, 0x1c
        /*002e*/ 	.short	(.L_34 - .L_33)


	//   ....[0]....
.L_33:
        /*0030*/ 	.word	0x00000da0


	//----- nvinfo : EIATTR_CBANK_PARAM_SIZE
	.align		4
.L_34:
        /*0034*/ 	.byte	0x03, 0x19
        /*0036*/ 	.short	0x0008


	//----- nvinfo : EIATTR_PARAM_CBANK
	.align		4
        /*0038*/ 	.byte	0x04, 0x0a
        /*003a*/ 	.short	(.L_36 - .L_35)
	.align		4
.L_35:
        /*003c*/ 	.word	index@(.nv.constant0._Z13memory_stressPf)
        /*0040*/ 	.short	0x0380
        /*0042*/ 	.short	0x0008


	//----- nvinfo : EIATTR_SW_WAR
	.align		4
.L_36:
        /*0044*/ 	.byte	0x04, 0x36
        /*0046*/ 	.short	(.L_38 - .L_37)
.L_37:
        /*0048*/ 	.word	0x00000008
.L_38:


//--------------------- .nv.info._Z14compute_stressPf --------------------------
	.section	.nv.info._Z14compute_stressPf,"",@"SHT_CUDA_INFO"
	.sectionflags	@""
	.align	4


	//----- nvinfo : EIATTR_CUDA_API_VERSION
	.align		4
        /*0000*/ 	.byte	0x04, 0x37
        /*0002*/ 	.short	(.L_40 - .L_39)
.L_39:
        /*0004*/ 	.word	0x00000082


	//----- nvinfo : EIATTR_KPARAM_INFO
	.align		4
.L_40:
        /*0008*/ 	.byte	0x04, 0x17
        /*000a*/ 	.short	(.L_42 - .L_41)
.L_41:
        /*000c*/ 	.word	0x00000000
        /*0010*/ 	.short	0x0000
        /*0012*/ 	.short	0x0000
        /*0014*/ 	.byte	0x00, 0xf5, 0x21, 0x00


	//----- nvinfo : EIATTR_SPARSE_MMA_MASK
	.align		4
.L_42:
        /*0018*/ 	.byte	0x03, 0x50
        /*001a*/ 	.short	0x0000


	//----- nvinfo : EIATTR_MAXREG_COUNT
	.align		4
        /*001c*/ 	.byte	0x03, 0x1b
        /*001e*/ 	.short	0x00ff


	//----- nvinfo : EIATTR_MERCURY_ISA_VERSION
	.align		4
        /*0020*/ 	.byte	0x03, 0x5f
        /*0022*/ 	.short	0x0101


	//----- nvinfo : EIATTR_VRC_CTA_INIT_COUNT
	.align		4
        /*0024*/ 	.byte	0x02, 0x4a
	.zero		1
	.zero		1


	//----- nvinfo : EIATTR_EXIT_INSTR_OFFSETS
	.align		4
        /*0028*/ 	.byte	0x04, 0x1c
        /*002a*/ 	.short	(.L_44 - .L_43)


	//   ....[0]....
.L_43:
        /*002c*/ 	.word	0x00000fa0


	//----- nvinfo : EIATTR_CRS_STACK_SIZE
	.align		4
.L_44:
        /*0030*/ 	.byte	0x04, 0x1e
        /*0032*/ 	.short	(.L_46 - .L_45)
.L_45:
        /*0034*/ 	.word	0x00000000


	//----- nvinfo : EIATTR_CBANK_PARAM_SIZE
	.align		4
.L_46:
        /*0038*/ 	.byte	0x03, 0x19
        /*003a*/ 	.short	0x0008


	//----- nvinfo : EIATTR_PARAM_CBANK
	.align		4
        /*003c*/ 	.byte	0x04, 0x0a
        /*003e*/ 	.short	(.L_48 - .L_47)
	.align		4
.L_47:
        /*0040*/ 	.word	index@(.nv.constant0._Z14compute_stressPf)
        /*0044*/ 	.short	0x0380
        /*0046*/ 	.short	0x0008


	//----- nvinfo : EIATTR_SW_WAR
	.align		4
.L_48:
        /*0048*/ 	.byte	0x04, 0x36
        /*004a*/ 	.short	(.L_50 - .L_49)
.L_49:
        /*004c*/ 	.word	0x00000008
.L_50:


//--------------------- .nv.callgraph             --------------------------
	.section	.nv.callgraph,"",@"SHT_CUDA_CALLGRAPH"
	.align	4
	.sectionentsize	8
	.align		4
        /*0000*/ 	.word	0x00000000
	.align		4
        /*0004*/ 	.word	0xffffffff
	.align		4
        /*0008*/ 	.word	0x00000000
	.align		4
        /*000c*/ 	.word	0xfffffffe
	.align		4
        /*0010*/ 	.word	0x00000000
	.align		4
        /*0014*/ 	.word	0xfffffffd
	.align		4
        /*0018*/ 	.word	0x00000000
	.align		4
        /*001c*/ 	.word	0xfffffffc


//--------------------- .nv.constant4             --------------------------
	.section	.nv.constant4,"a",@progbits
	.align	8
	.align		8
.nv.constant4:
        /*0000*/ 	.dword	__cudart_i2opi_f


//--------------------- .text._Z16scheduler_stressPf --------------------------
	.section	.text._Z16scheduler_stressPf,"ax",@progbits
	.align	128
        .global         _Z16scheduler_stressPf
        .type           _Z16scheduler_stressPf,@function
        .size           _Z16scheduler_stressPf,(.L_x_16 - _Z16scheduler_stressPf)
        .other          _Z16scheduler_stressPf,@"STO_CUDA_ENTRY STV_DEFAULT"
_Z16scheduler_stressPf:
.text._Z16scheduler_stressPf:
[----:B------:R-:W-:Y:S01]  /*0000*/  LDC R1, c[0x0][0x37c] ;  /* 0x0000df00ff017b82 */ /* 0x000fe20000000800 */
[----:B------:R-:W0:Y:S07]  /*0010*/  S2R R0, SR_TID.X ;  /* 0x0000000000007919 */ /* 0x000e2e0000002100 */
[----:B------:R-:W0:Y:S01]  /*0020*/  S2UR UR4, SR_CTAID.X ;  /* 0x00000000000479c3 */ /* 0x000e220000002500 */
[----:B------:R-:W1:Y:S01]  /*0030*/  LDCU.64 UR6, c[0x0][0x358] ;  /* 0x00006b00ff0677ac */ /* 0x000e620008000a00 */
[----:B------:R-:W-:-:S06]  /*0040*/  HFMA2 R5, -RZ, RZ, 1.875, 0 ;  /* 0x3f800000ff057431 */ /* 0x000fcc00000001ff */
[----:B------:R-:W0:Y:S08]  /*0050*/  LDC R7, c[0x0][0x360] ;  /* 0x0000d800ff077b82 */ /* 0x000e300000000800 */
[----:B------:R-:W2:Y:S01]  /*0060*/  LDC.64 R2, c[0x0][0x380] ;  /* 0x0000e000ff027b82 */ /* 0x000ea20000000a00 */
[----:B0-----:R-:W-:-:S04]  /*0070*/  IMAD R7, R7, UR4, R0 ;  /* 0x0000000407077c24 */ /* 0x001fc8000f8e0200 */
[----:B--2---:R-:W-:-:S05]  /*0080*/  IMAD.WIDE R2, R7, 0x4, R2 ;  /* 0x0000000407027825 */ /* 0x004fca00078e0202 */
[----:B-1----:R0:W-:Y:S04]  /*0090*/  REDG.E.ADD.F32.FTZ.RN.STRONG.GPU desc[UR6][R2.64], R5 ;  /* 0x00000005020079a6 */ /* 0x0021e8000c12f306 */
[----:B------:R-:W2:Y:S04]  /*00a0*/  LDG.E R12, desc[UR6][R2.64] ;  /* 0x00000006020c7981 */ /* 0x000ea8000c1e1900 */
[----:B------:R0:W-:Y:S04]  /*00b0*/  REDG.E.ADD.F32.FTZ.RN.STRONG.GPU desc[UR6][R2.64], R5 ;  /* 0x00000005020079a6 */ /* 0x0001e8000c12f306 */
[----:B------:R-:W3:Y:S04]  /*00c0*/  LDG.E R14, desc[UR6][R2.64] ;  /* 0x00000006020e7981 */ /* 0x000ee8000c1e1900 */
[----:B------:R0:W-:Y:S04]  /*00d0*/  REDG.E.ADD.F32.FTZ.RN.STRONG.GPU desc[UR6][R2.64], R5 ;  /* 0x00000005020079a6 */ /* 0x0001e8000c12f306 */
[----:B------:R-:W4:Y:S04]  /*00e0*/  LDG.E R25, desc[UR6][R2.64] ;  /* 0x0000000602197981 */ /* 0x000f28000c1e1900 */
[----:B------:R0:W-:Y:S04]  /*00f0*/  REDG.E.ADD.F32.FTZ.RN.STRONG.GPU desc[UR6][R2.64], R5 ;  /* 0x00000005020079a6 */ /* 0x0001e8000c12f306 */
[----:B------:R-:W5:Y:S04]  /*0100*/  LDG.E R15, desc[UR6][R2.64] ;  /* 0x00000006020f7981 */ /* 0x000f68000c1e1900 */
        /* <DEDUP_REMOVED lines=34> */
[----:B------:R0:W-:Y:S01]  /*0330*/  REDG.E.ADD.F32.FTZ.RN.STRONG.GPU desc[UR6][R2.64], R5 ;  /* 0x00000005020079a6 */ /* 0x0001e2000c12f306 */
[----:B--2---:R-:W-:-:S03]  /*0340*/  FADD R13, RZ, R12 ;  /* 0x0000000cff0d7221 */ /* 0x004fc60000000000 */
[----:B------:R-:W2:Y:S04]  /*0350*/  LDG.E R12, desc[UR6][R2.64] ;  /* 0x00000006020c7981 */ /* 0x000ea8000c1e1900 */
[----:B------:R0:W-:Y:S01]  /*0360*/  REDG.E.ADD.F32.FTZ.RN.STRONG.GPU desc[UR6][R2.64], R5 ;  /* 0x00000005020079a6 */ /* 0x0001e2000c12f306 */
[----:B---3--:R-:W-:-:S03]  /*0370*/  FADD R14, R13, R14 ;  /* 0x0000000e0d0e7221 */ /* 0x008fc60000000000 */
[----:B------:R-:W3:Y:S04]  /*0380*/  LDG.E R13, desc[UR6][R2.64] ;  /* 0x00000006020d7981 */ /* 0x000ee8000c1e1900 */
[----:B------:R0:W-:Y:S01]  /*0390*/  REDG.E.ADD.F32.FTZ.RN.STRONG.GPU desc[UR6][R2.64], R5 ;  /* 0x00000005020079a6 */ /* 0x0001e2000c12f306 */
[----:B----4-:R-:W-:-:S03]  /*03a0*/  FADD R26, R14, R25 ;  /* 0x000000190e1a7221 */ /* 0x010fc60000000000 */
[----:B------:R-:W4:Y:S04]  /*03b0*/  LDG.E R14, desc[UR6][R2.64] ;  /* 0x00000006020e7981 */ /* 0x000f28000c1e1900 */
[----:B------:R0:W-:Y:S01]  /*03c0*/  REDG.E.ADD.F32.FTZ.RN.STRONG.GPU desc[UR6][R2.64], R5 ;  /* 0x00000005020079a6 */ /* 0x0001e2000c12f306 */
[----:B-----5:R-:W-:-:S03]  /*03d0*/  FADD R25, R26, R15 ;  /* 0x0000000f1a197221 */ /* 0x020fc60000000000 */
[----:B------:R-:W5:Y:S04]  /*03e0*/  LDG.E R15, desc[UR6][R2.64] ;  /* 0x00000006020f7981 */ /* 0x000f68000c1e1900 */
[----:B------:R0:W-:Y:S01]  /*03f0*/  REDG.E.ADD.F32.FTZ.RN.STRONG.GPU desc[UR6][R2.64], R5 ;  /* 0x00000005020079a6 */ /* 0x0001e2000c12f306 */
[----:B------:R-:W-:-:S03]  /*0400*/  FADD R26, R25, R16 ;  /* 0x00000010191a7221 */ /* 0x000fc60000000000 */
        /* <DEDUP_REMOVED lines=40> */
[----:B------:R0:W-:Y:S04]  /*0690*/  REDG.E.ADD.F32.FTZ.RN.STRONG.GPU desc[UR6][R2.64], R5 ;  /* 0x00000005020079a6 */ /* 0x0001e8000c12f306 */
[----:B------:R-:W5:Y:S01]  /*06a0*/  LDG.E R8, desc[UR6][R2.64] ;  /* 0x0000000602087981 */ /* 0x000f62000c1e1900 */
[----:B------:R-:W-:-:S04]  /*06b0*/  FADD R9, R26, R9 ;  /* 0x000000091a097221 */ /* 0x000fc80000000000 */
[----:B------:R-:W-:-:S04]  /*06c0*/  FADD R10, R9, R10 ;  /* 0x0000000a090a7221 */ /* 0x000fc80000000000 */
[----:B------:R-:W-:Y:S01]  /*06d0*/  FADD R11, R10, R11 ;  /* 0x0000000b0a0b7221 */ /* 0x000fe20000000000 */
[----:B------:R-:W-:-:S03]  /*06e0*/  UMOV UR4, 0x28 ;  /* 0x0000002800047882 */ /* 0x000fc60000000000 */
[----:B--2---:R-:W-:-:S04]  /*06f0*/  FADD R12, R11, R12 ;  /* 0x0000000c0b0c7221 */ /* 0x004fc80000000000 */
[----:B---3--:R-:W-:-:S04]  /*0700*/  FADD R13, R12, R13 ;  /* 0x0000000d0c0d7221 */ /* 0x008fc80000000000 */
[----:B----4-:R-:W-:-:S04]  /*0710*/  FADD R14, R13, R14 ;  /* 0x0000000e0d0e7221 */ /* 0x010fc80000000000 */
[----:B-----5:R-:W-:-:S04]  /*0720*/  FADD R15, R14, R15 ;  /* 0x0000000f0e0f7221 */ /* 0x020fc80000000000 */
[----:B------:R-:W-:-:S04]  /*0730*/  FADD R16, R15, R16 ;  /* 0x000000100f107221 */ /* 0x000fc80000000000 */
        /* <DEDUP_REMOVED lines=13> */
[----:B0-----:R-:W-:-:S07]  /*0810*/  FADD R21, R25, R8 ;  /* 0x0000000819157221 */ /* 0x001fce0000000000 */
.L_x_0:
[----:B------:R0:W-:Y:S04]  /*0820*/  REDG.E.ADD.F32.FTZ.RN.STRONG.GPU desc[UR6][R2.64], R5 ;  /* 0x00000005020079a6 */ /* 0x0001e8000c12f306 */
        /* <DEDUP_REMOVED lines=44> */
[----:B--2---:R-:W-:-:S03]  /*0af0*/  FADD R22, R22, R21 ;  /* 0x0000001516167221 */ /* 0x004fc60000000000 */
[----:B------:R-:W2:Y:S04]  /*0b00*/  LDG.E R21, desc[UR6][R2.64] ;  /* 0x0000000602157981 */ /* 0x000ea8000c1e1900 */
[----:B------:R0:W-:Y:S01]  /*0b10*/  REDG.E.ADD.F32.FTZ.RN.STRONG.GPU desc[UR6][R2.64], R5 ;  /* 0x00000005020079a6 */ /* 0x0001e2000c12f306 */
[----:B---3--:R-:W-:-:S04]  /*0b20*/  FADD R22, R22, R27 ;  /* 0x0000001b16167221 */ /* 0x008fc80000000000 */
[----:B----4-:R-:W-:Y:S02]  /*0b30*/  FADD R24, R22, R29 ;  /* 0x0000001d16187221 */ /* 0x010fe40000000000 */
[----:B------:R-:W3:Y:S04]  /*0b40*/  LDG.E R22, desc[UR6][R2.64] ;  /* 0x0000000602167981 */ /* 0x000ee8000c1e1900 */
[----:B------:R0:W-:Y:S01]  /*0b50*/  REDG.E.ADD.F32.FTZ.RN.STRONG.GPU desc[UR6][R2.64], R5 ;  /* 0x00000005020079a6 */ /* 0x0001e2000c12f306 */
[----:B-----5:R-:W-:-:S03]  /*0b60*/  FADD R24, R24, R23 ;  /* 0x0000001718187221 */ /* 0x020fc60000000000 */
[----:B------:R-:W4:Y:S04]  /*0b70*/  LDG.E R23, desc[UR6][R2.64] ;  /* 0x0000000602177981 */ /* 0x000f28000c1e1900 */
        /* <DEDUP_REMOVED lines=44> */
[----:B------:R-:W-:-:S03]  /*0e40*/  FADD R27, R27, R4 ;  /* 0x000000041b1b7221 */ /* 0x000fc60000000000 */
[----:B------:R0:W-:Y:S04]  /*0e50*/  REDG.E.ADD.F32.FTZ.RN.STRONG.GPU desc[UR6][R2.64], R5 ;  /* 0x00000005020079a6 */ /* 0x0001e8000c12f306 */
[----:B------:R-:W5:Y:S01]  /*0e60*/  LDG.E R4, desc[UR6][R2.64] ;  /* 0x0000000602047981 */ /* 0x000f62000c1e1900 */
[----:B------:R-:W-:-:S03]  /*0e70*/  FADD R27, R27, R0 ;  /* 0x000000001b1b7221 */ /* 0x000fc60000000000 */
[----:B------:R0:W-:Y:S04]  /*0e80*/  REDG.E.ADD.F32.FTZ.RN.STRONG.GPU desc[UR6][R2.64], R5 ;  /* 0x00000005020079a6 */ /* 0x0001e8000c12f306 */
[----:B------:R-:W5:Y:S01]  /*0e90*/  LDG.E R0, desc[UR6][R2.64] ;  /* 0x0000000602007981 */ /* 0x000f62000c1e1900 */
[----:B------:R-:W-:-:S03]  /*0ea0*/  FADD R20, R27, R20 ;  /* 0x000000141b147221 */ /* 0x000fc60000000000 */
[----:B------:R0:W-:Y:S01]  /*0eb0*/  REDG.E.ADD.F32.FTZ.RN.STRONG.GPU desc[UR6][R2.64], R5 ;  /* 0x00000005020079a6 */ /* 0x0001e2000c12f306 */
[----:B------:R-:W-:-:S03]  /*0ec0*/  FADD R26, R20, R25 ;  /* 0x00000019141a7221 */ /* 0x000fc60000000000 */
[----:B------:R-:W5:Y:S04]  /*0ed0*/  LDG.E R20, desc[UR6][R2.64] ;  /* 0x0000000602147981 */ /* 0x000f68000c1e1900 */
[----:B------:R0:W-:Y:S01]  /*0ee0*/  REDG.E.ADD.F32.FTZ.RN.STRONG.GPU desc[UR6][R2.64], R5 ;  /* 0x00000005020079a6 */ /* 0x0001e2000c12f306 */
[----:B--2---:R-:W-:-:S03]  /*0ef0*/  FADD R25, R26, R21 ;  /* 0x000000151a197221 */ /* 0x004fc60000000000 */
        /* <DEDUP_REMOVED lines=60> */
[----:B------:R-:W-:Y:S01]  /*12c0*/  FADD R20, R27, R20 ;  /* 0x000000141b147221 */ /* 0x000fe20000000000 */
[----:B------:R-:W-:-:S04]  /*12d0*/  UIADD3 UR4, UPT, UPT, UR4, 0x40, URZ ;  /* 0x0000004004047890 */ /* 0x000fc8000fffe0ff */
[----:B------:R-:W-:Y:S01]  /*12e0*/  UISETP.NE.AND UP0, UPT, UR4, 0x3e8, UPT ;  /* 0x000003e80400788c */ /* 0x000fe2000bf05270 */
        /* <DEDUP_REMOVED lines=20> */
[----:B------:R-:W-:Y:S01]  /*1430*/  FADD R21, R25, R0 ;  /* 0x0000000019157221 */ /* 0x000fe20000000000 */
[----:B0-----:R-:W-:Y:S06]  /*1440*/  BRA.U UP0, `(.L_x_0) ;  /* 0xfffffff100f47547 */ /* 0x001fec000b83ffff */
[----:B------:R-:W-:Y:S01]  /*1450*/  STG.E desc[UR6][R2.64], R21 ;  /* 0x0000001502007986 */ /* 0x000fe2000c101906 */
[----:B------:R-:W-:Y:S05]  /*1460*/  EXIT ;  /* 0x000000000000794d */ /* 0x000fea0003800000 */
.L_x_1:
[----:B------:R-:W-:-:S00]  /*1470*/  BRA `(.L_x_1) ;  /* 0xfffffffc00fc7947 */ /* 0x000fc0000383ffff */
[----:B------:R-:W-:-:S00]  /*1480*/  NOP ;  /* 0x0000000000007918 */ /* 0x000fc00000000000 */
[----:B------:R-:W-:-:S00]  /*1490*/  NOP ;  /* 0x0000000000007918 */ /* 0x000fc00000000000 */
[----:B------:R-:W-:-:S00]  /*14a0*/  NOP ;  /* 0x0000000000007918 */ /* 0x000fc00000000000 */
[----:B------:R-:W-:-:S00]  /*14b0*/  NOP ;  /* 0x0000000000007918 */ /* 0x000fc00000000000 */
[----:B------:R-:W-:-:S00]  /*14c0*/  NOP ;  /* 0x0000000000007918 */ /* 0x000fc00000000000 */
[----:B------:R-:W-:-:S00]  /*14d0*/  NOP ;  /* 0x0000000000007918 */ /* 0x000fc00000000000 */
[----:B------:R-:W-:-:S00]  /*14e0*/  NOP ;  /* 0x0000000000007918 */ /* 0x000fc00000000000 */
[----:B------:R-:W-:-:S00]  /*14f0*/  NOP ;  /* 0x0000000000007918 */ /* 0x000fc00000000000 */
.L_x_16:


//--------------------- .text._Z13memory_stressPf --------------------------
	.section	.text._Z13memory_stressPf,"ax",@progbits
	.align	128
        .global         _Z13memory_stressPf
        .type           _Z13memory_stressPf,@function
        .size           _Z13memory_stressPf,(.L_x_17 - _Z13memory_stressPf)
        .other          _Z13memory_stressPf,@"STO_CUDA_ENTRY STV_DEFAULT"
_Z13memory_stressPf:
.text._Z13memory_stressPf:
[----:B------:R-:W-:Y:S01]  /*0000*/  LDC R1, c[0x0][0x37c] ;  /* 0x0000df00ff017b82 */ /* 0x000fe20000000800 */
[----:B------:R-:W0:Y:S07]  /*0010*/  S2R R0, SR_TID.X ;  /* 0x0000000000007919 */ /* 0x000e2e0000002100 */
[----:B------:R-:W-:Y:S01]  /*0020*/  S2UR UR8, SR_CTAID.X ;  /* 0x00000000000879c3 */ /* 0x000fe20000002500 */
[----:B------:R-:W-:Y:S01]  /*0030*/  UMOV UR4, 0x400 ;  /* 0x0000040000047882 */ /* 0x000fe20000000000 */
[----:B------:R-:W-:Y:S01]  /*0040*/  HFMA2 R15, -RZ, RZ, 0, 0 ;  /* 0x00000000ff0f7431 */ /* 0x000fe200000001ff */
[----:B------:R-:W1:Y:S05]  /*0050*/  LDCU.64 UR6, c[0x0][0x358] ;  /* 0x00006b00ff0677ac */ /* 0x000e6a0008000a00 */
[----:B------:R-:W2:Y:S08]  /*0060*/  S2UR UR5, SR_CgaCtaId ;  /* 0x00000000000579c3 */ /* 0x000eb00000008800 */
[----:B------:R-:W0:Y:S08]  /*0070*/  LDC R5, c[0x0][0x360] ;  /* 0x0000d800ff057b82 */ /* 0x000e300000000800 */
[----:B------:R-:W3:Y:S01]  /*0080*/  LDC.64 R2, c[0x0][0x380] ;  /* 0x0000e000ff027b82 */ /* 0x000ee20000000a00 */
[----:B--2---:R-:W-:Y:S01]  /*0090*/  ULEA UR4, UR5, UR4, 0x18 ;  /* 0x0000000405047291 */ /* 0x004fe2000f8ec0ff */
[----:B0-----:R-:W-:-:S05]  /*00a0*/  IMAD R5, R5, UR8, R0 ;  /* 0x0000000805057c24 */ /* 0x001fca000f8e0200 */
[----:B------:R-:W-:Y:S01]  /*00b0*/  LEA R0, R0, UR4, 0x2 ;  /* 0x0000000400007c11 */ /* 0x000fe2000f8e10ff */
[----:B------:R-:W-:Y:S01]  /*00c0*/  UMOV UR4, URZ ;  /* 0x000000ff00047c82 */ /* 0x000fe20008000000 */
[----:B-1-3--:R-:W-:-:S07]  /*00d0*/  IMAD.WIDE R2, R5, 0x4, R2 ;  /* 0x0000000405027825 */ /* 0x00afce00078e0202 */
.L_x_2:
[----:B------:R-:W2:Y:S04]  /*00e0*/  LDG.E R5, desc[UR6][R2.64] ;  /* 0x0000000602057981 */ /* 0x000ea8000c1e1900 */
[----:B--2---:R0:W-:Y:S01]  /*00f0*/  STS [R0], R5 ;  /* 0x0000000500007388 */ /* 0x0041e20000000800 */
[----:B------:R-:W-:Y:S06]  /*0100*/  BAR.SYNC.DEFER_BLOCKING 0x0 ;  /* 0x0000000000007b1d */ /* 0x000fec0000010000 */
[----:B------:R-:W2:Y:S04]  /*0110*/  LDG.E R7, desc[UR6][R2.64] ;  /* 0x0000000602077981 */ /* 0x000ea8000c1e1900 */
[----:B------:R-:W1:Y:S04]  /*0120*/  LDS R14, [R0] ;  /* 0x00000000000e7984 */ /* 0x000e680000000800 */
[----:B--2---:R2:W-:Y:S01]  /*0130*/  STS [R0], R7 ;  /* 0x0000000700007388 */ /* 0x0045e20000000800 */
[----:B------:R-:W-:Y:S06]  /*0140*/  BAR.SYNC.DEFER_BLOCKING 0x0 ;  /* 0x0000000000007b1d */ /* 0x000fec0000010000 */
[----:B------:R-:W3:Y:S04]  /*0150*/  LDG.E R9, desc[UR6][R2.64] ;  /* 0x0000000602097981 */ /* 0x000ee8000c1e1900 */
[----:B------:R-:W4:Y:S04]  /*0160*/  LDS R25, [R0] ;  /* 0x0000000000197984 */ /* 0x000f280000000800 */
[----:B---3--:R3:W-:Y:S01]  /*0170*/  STS [R0], R9 ;  /* 0x0000000900007388 */ /* 0x0087e20000000800 */
[----:B------:R-:W-:Y:S06]  /*0180*/  BAR.SYNC.DEFER_BLOCKING 0x0 ;  /* 0x0000000000007b1d */ /* 0x000fec0000010000 */
[----:B------:R-:W5:Y:S04]  /*0190*/  LDG.E R11, desc[UR6][R2.64] ;  /* 0x00000006020b7981 */ /* 0x000f68000c1e1900 */
[----:B------:R-:W4:Y:S04]  /*01a0*/  LDS R16, [R0] ;  /* 0x0000000000107984 */ /* 0x000f280000000800 */
[----:B-----5:R5:W-:Y:S01]  /*01b0*/  STS [R0], R11 ;  /* 0x0000000b00007388 */ /* 0x020be20000000800 */
[----:B------:R-:W-:Y:S06]  /*01c0*/  BAR.SYNC.DEFER_BLOCKING 0x0 ;  /* 0x0000000000007b1d */ /* 0x000fec0000010000 */
[----:B0-----:R-:W2:Y:S04]  /*01d0*/  LDG.E R5, desc[UR6][R2.64] ;  /* 0x0000000602057981 */ /* 0x001ea8000c1e1900 */
[----:B------:R-:W0:Y:S04]  /*01e0*/  LDS R17, [R0] ;  /* 0x0000000000117984 */ /* 0x000e280000000800 */
[----:B--2---:R2:W-:Y:S01]  /*01f0*/  STS [R0], R5 ;  /* 0x0000000500007388 */ /* 0x0045e20000000800 */
[----:B------:R-:W-:Y:S06]  /*0200*/  BAR.SYNC.DEFER_BLOCKING 0x0 ;  /* 0x0000000000007b1d */ /* 0x000fec0000010000 */
[----:B------:R-:W3:Y:S04]  /*0210*/  LDG.E R7, desc[UR6][R2.64] ;  /* 0x0000000602077981 */ /* 0x000ee8000c1e1900 */
[----:B------:R-:W0:Y:S04]  /*0220*/  LDS R18, [R0] ;  /* 0x0000000000127984 */ /* 0x000e280000000800 */
[----:B---3--:R3:W-:Y:S01]  /*0230*/  STS [R0], R7 ;  /* 0x0000000700007388 */ /* 0x0087e20000000800 */
[----:B------:R-:W-:Y:S06]  /*0240*/  BAR.SYNC.DEFER_BLOCKING 0x0 ;  /* 0x0000000000007b1d */ /* 0x000fec0000010000 */
[----:B------:R-:W4:Y:S04]  /*0250*/  LDG.E R9, desc[UR6][R2.64] ;  /* 0x0000000602097981 */ /* 0x000f28000c1e1900 */
[----:B------:R-:W0:Y:S04]  /*0260*/  LDS R19, [R0] ;  /* 0x0000000000137984 */ /* 0x000e280000000800 */
[----:B----4-:R4:W-:Y:S01]  /*0270*/  STS [R0], R9 ;  /* 0x0000000900007388 */ /* 0x0109e20000000800 */
[----:B------:R-:W-:Y:S06]  /*0280*/  BAR.SYNC.DEFER_BLOCKING 0x0 ;  /* 0x0000000000007b1d */ /* 0x000fec0000010000 */
[----:B-----5:R-:W5:Y:S04]  /*0290*/  LDG.E R11, desc[UR6][R2.64] ;  /* 0x00000006020b7981 */ /* 0x020f68000c1e1900 */
[----:B------:R-:W0:Y:S04]  /*02a0*/  LDS R20, [R0] ;  /* 0x0000000000147984 */ /* 0x000e280000000800 */
[----:B-----5:R5:W-:Y:S01]  /*02b0*/  STS [R0], R11 ;  /* 0x0000000b00007388 */ /* 0x020be20000000800 */
[----:B------:R-:W-:Y:S06]  /*02c0*/  BAR.SYNC.DEFER_BLOCKING 0x0 ;  /* 0x0000000000007b1d */ /* 0x000fec0000010000 */
[----:B--2---:R-:W2:Y:S04]  /*02d0*/  LDG.E R5, desc[UR6][R2.64] ;  /* 0x0000000602057981 */ /* 0x004ea8000c1e1900 */
[----:B------:R-:W0:Y:S04]  /*02e0*/  LDS R21, [R0] ;  /* 0x0000000000157984 */ /* 0x000e280000000800 */
[----:B--2---:R-:W-:Y:S01]  /*02f0*/  STS [R0], R5 ;  /* 0x0000000500007388 */ /* 0x004fe20000000800 */
[----:B------:R-:W-:Y:S06]  /*0300*/  BAR.SYNC.DEFER_BLOCKING 0x0 ;  /* 0x0000000000007b1d */ /* 0x000fec0000010000 */
[----:B---3--:R-:W2:Y:S04]  /*0310*/  LDG.E R7, desc[UR6][R2.64] ;  /* 0x0000000602077981 */ /* 0x008ea8000c1e1900 */
[----:B------:R-:W3:Y:S04]  /*0320*/  LDS R22, [R0] ;  /* 0x0000000000167984 */ /* 0x000ee80000000800 */
[----:B--2---:R-:W-:Y:S01]  /*0330*/  STS [R0], R7 ;  /* 0x0000000700007388 */ /* 0x004fe20000000800 */
[----:B------:R-:W-:Y:S06]  /*0340*/  BAR.SYNC.DEFER_BLOCKING 0x0 ;  /* 0x0000000000007b1d */ /* 0x000fec0000010000 */
[----:B----4-:R-:W2:Y:S04]  /*0350*/  LDG.E R9, desc[UR6][R2.64] ;  /* 0x0000000602097981 */ /* 0x010ea8000c1e1900 */
[----:B------:R-:W4:Y:S04]  /*0360*/  LDS R23, [R0] ;  /* 0x0000000000177984 */ /* 0x000f280000000800 */
[----:B--2---:R2:W-:Y:S01]  /*0370*/  STS [R0], R9 ;  /* 0x0000000900007388 */ /* 0x0045e20000000800 */
[----:B------:R-:W-:Y:S06]  /*0380*/  BAR.SYNC.DEFER_BLOCKING 0x0 ;  /* 0x0000000000007b1d */ /* 0x000fec0000010000 */
[----:B-----5:R-:W5:Y:S04]  /*0390*/  LDG.E R11, desc[UR6][R2.64] ;  /* 0x00000006020b7981 */ /* 0x020f68000c1e1900 */
[----:B------:R-:W4:Y:S04]  /*03a0*/  LDS R24, [R0] ;  /* 0x0000000000187984 */ /* 0x000f280000000800 */
[----:B-----5:R5:W-:Y:S01]  /*03b0*/  STS [R0], R11 ;  /* 0x0000000b00007388 */ /* 0x020be20000000800 */
[----:B------:R-:W-:Y:S06]  /*03c0*/  BAR.SYNC.DEFER_BLOCKING 0x0 ;  /* 0x0000000000007b1d */ /* 0x000fec0000010000 */
[----:B------:R-:W3:Y:S04]  /*03d0*/  LDG.E R13, desc[UR6][R2.64] ;  /* 0x00000006020d7981 */ /* 0x000ee8000c1e1900 */
[----:B------:R-:W4:Y:S04]  /*03e0*/  LDS R4, [R0] ;  /* 0x0000000000047984 */ /* 0x000f280000000800 */
[----:B---3--:R3:W-:Y:S01]  /*03f0*/  STS [R0], R13 ;  /* 0x0000000d00007388 */ /* 0x0087e20000000800 */
[----:B------:R-:W-:Y:S06]  /*0400*/  BAR.SYNC.DEFER_BLOCKING 0x0 ;  /* 0x0000000000007b1d */ /* 0x000fec0000010000 */
[----:B------:R-:W2:Y:S04]  /*0410*/  LDG.E R27, desc[UR6][R2.64] ;  /* 0x00000006021b7981 */ /* 0x000ea8000c1e1900 */
[----:B------:R-:W4:Y:S04]  /*0420*/  LDS R5, [R0] ;  /* 0x0000000000057984 */ /* 0x000f280000000800 */
[----:B--2---:R2:W-:Y:S01]  /*0430*/  STS [R0], R27 ;  /* 0x0000001b00007388 */ /* 0x0045e20000000800 */
[----:B------:R-:W-:Y:S06]  /*0440*/  BAR.SYNC.DEFER_BLOCKING 0x0 ;  /* 0x0000000000007b1d */ /* 0x000fec0000010000 */
[----:B------:R-:W5:Y:S04]  /*0450*/  LDG.E R9, desc[UR6][R2.64] ;  /* 0x0000000602097981 */ /* 0x000f68000c1e1900 */
[----:B------:R-:W4:Y:S04]  /*0460*/  LDS R6, [R0] ;  /* 0x0000000000067984 */ /* 0x000f280000000800 */
[----:B-----5:R-:W-:Y:S01]  /*0470*/  STS [R0], R9 ;  /* 0x0000000900007388 */ /* 0x020fe20000000800 */
[----:B------:R-:W-:Y:S06]  /*0480*/  BAR.SYNC.DEFER_BLOCKING 0x0 ;  /* 0x0000000000007b1d */ /* 0x000fec0000010000 */
[----:B------:R-:W5:Y:S04]  /*0490*/  LDG.E R11, desc[UR6][R2.64] ;  /* 0x00000006020b7981 */ /* 0x000f68000c1e1900 */
[----:B------:R-:W4:Y:S04]  /*04a0*/  LDS R7, [R0] ;  /* 0x0000000000077984 */ /* 0x000f280000000800 */
[----:B-----5:R-:W-:Y:S01]  /*04b0*/  STS [R0], R11 ;  /* 0x0000000b00007388 */ /* 0x020fe20000000800 */
[----:B------:R-:W-:Y:S06]  /*04c0*/  BAR.SYNC.DEFER_BLOCKING 0x0 ;  /* 0x0000000000007b1d */ /* 0x000fec0000010000 */
[----:B---3--:R-:W3:Y:S04]  /*04d0*/  LDG.E R13, desc[UR6][R2.64] ;  /* 0x00000006020d7981 */ /* 0x008ee8000c1e1900 */
[----:B------:R-:W5:Y:S04]  /*04e0*/  LDS R8, [R0] ;  /* 0x0000000000087984 */ /* 0x000f680000000800 */
[----:B---3--:R-:W-:Y:S01]  /*04f0*/  STS [R0], R13 ;  /* 0x0000000d00007388 */ /* 0x008fe20000000800 */
[----:B------:R-:W-:Y:S06]  /*0500*/  BAR.SYNC.DEFER_BLOCKING 0x0 ;  /* 0x0000000000007b1d */ /* 0x000fec0000010000 */
[----:B--2---:R-:W2:Y:S04]  /*0510*/  LDG.E R27, desc[UR6][R2.64] ;  /* 0x00000006021b7981 */ /* 0x004ea8000c1e1900 */
[----:B------:R-:W3:Y:S04]  /*0520*/  LDS R9, [R0] ;  /* 0x0000000000097984 */ /* 0x000ee80000000800 */
[----:B--2---:R2:W-:Y:S01]  /*0530*/  STS [R0], R27 ;  /* 0x0000001b00007388 */ /* 0x0045e20000000800 */
[----:B------:R-:W-:Y:S06]  /*0540*/  BAR.SYNC.DEFER_BLOCKING 0x0 ;  /* 0x0000000000007b1d */ /* 0x000fec0000010000 */
[----:B------:R-:W4:Y:S04]  /*0550*/  LDG.E R29, desc[UR6][R2.64] ;  /* 0x00000006021d7981 */ /* 0x000f28000c1e1900 */
[----:B------:R-:W3:Y:S04]  /*0560*/  LDS R10, [R0] ;  /* 0x00000000000a7984 */ /* 0x000ee80000000800 */
[----:B----4-:R4:W-:Y:S01]  /*0570*/  STS [R0], R29 ;  /* 0x0000001d00007388 */ /* 0x0109e20000000800 */
[----:B------:R-:W-:Y:S06]  /*0580*/  BAR.SYNC.DEFER_BLOCKING 0x0 ;  /* 0x0000000000007b1d */ /* 0x000fec0000010000 */
[----:B------:R-:W5:Y:S04]  /*0590*/  LDG.E R26, desc[UR6][R2.64] ;  /* 0x00000006021a7981 */ /* 0x000f68000c1e1900 */
[----:B------:R-:W3:Y:S04]  /*05a0*/  LDS R11, [R0] ;  /* 0x00000000000b7984 */ /* 0x000ee80000000800 */
[----:B-----5:R1:W-:Y:S01]  /*05b0*/  STS [R0], R26 ;  /* 0x0000001a00007388 */ /* 0x0203e20000000800 */
[----:B------:R-:W-:Y:S06]  /*05c0*/  BAR.SYNC.DEFER_BLOCKING 0x0 ;  /* 0x0000000000007b1d */ /* 0x000fec0000010000 */
[----:B------:R-:W5:Y:S04]  /*05d0*/  LDG.E R28, desc[UR6][R2.64] ;  /* 0x00000006021c7981 */ /* 0x000f68000c1e1900 */
[----:B------:R-:W3:Y:S04]  /*05e0*/  LDS R12, [R0] ;  /* 0x00000000000c7984 */ /* 0x000ee80000000800 */
[----:B-----5:R5:W-:Y:S01]  /*05f0*/  STS [R0], R28 ;  /* 0x0000001c00007388 */ /* 0x020be20000000800 */
[----:B------:R-:W-:Y:S06]  /*0600*/  BAR.SYNC.DEFER_BLOCKING 0x0 ;  /* 0x0000000000007b1d */ /* 0x000fec0000010000 */
[----:B--2---:R-:W2:Y:S04]  /*0610*/  LDG.E R27, desc[UR6][R2.64] ;  /* 0x00000006021b7981 */ /* 0x004ea8000c1e1900 */
[----:B------:R-:W3:Y:S04]  /*0620*/  LDS R13, [R0] ;  /* 0x00000000000d7984 */ /* 0x000ee80000000800 */
[----:B--2---:R2:W-:Y:S01]  /*0630*/  STS [R0], R27 ;  /* 0x0000001b00007388 */ /* 0x0045e20000000800 */
[----:B------:R-:W-:Y:S06]  /*0640*/  BAR.SYNC.DEFER_BLOCKING 0x0 ;  /* 0x0000000000007b1d */ /* 0x000fec0000010000 */
[----:B----4-:R-:W4:Y:S01]  /*0650*/  LDG.E R29, desc[UR6][R2.64] ;  /* 0x00000006021d7981 */ /* 0x010f22000c1e1900 */
[----:B-1----:R-:W-:-:S03]  /*0660*/  FADD R26, R14, R15 ;  /* 0x0000000f0e1a7221 */ /* 0x002fc60000000000 */
[----:B------:R-:W1:Y:S04]  /*0670*/  LDS R14, [R0] ;  /* 0x00000000000e7984 */ /* 0x000e680000000800 */
[----:B----4-:R4:W-:Y:S01]  /*0680*/  STS [R0], R29 ;  /* 0x0000001d00007388 */ /* 0x0109e20000000800 */
[----:B------:R-:W-:Y:S06]  /*0690*/  BAR.SYNC.DEFER_BLOCKING 0x0 ;  /* 0x0000000000007b1d */ /* 0x000fec0000010000 */
[----:B-----5:R-:W5:Y:S01]  /*06a0*/  LDG.E R28, desc[UR6][R2.64] ;  /* 0x00000006021c7981 */ /* 0x020f62000c1e1900 */
[----:B------:R-:W-:-:S03]  /*06b0*/  FADD R25, R26, R25 ;  /* 0x000000191a197221 */ /* 0x000fc60000000000 */
[----:B------:R-:W1:Y:S04]  /*06c0*/  LDS R15, [R0] ;  /* 0x00000000000f7984 */ /* 0x000e680000000800 */
[----:B-----5:R5:W-:Y:S01]  /*06d0*/  STS [R0], R28 ;  /* 0x0000001c00007388 */ /* 0x020be20000000800 */
[----:B------:R-:W-:Y:S06]  /*06e0*/  BAR.SYNC.DEFER_BLOCKING 0x0 ;  /* 0x0000000000007b1d */ /* 0x000fec0000010000 */
[----:B--2---:R-:W2:Y:S01]  /*06f0*/  LDG.E R27, desc[UR6][R2.64] ;  /* 0x00000006021b7981 */ /* 0x004ea2000c1e1900 */
[----:B------:R-:W-:-:S03]  /*0700*/  FADD R26, R25, R16 ;  /* 0x00000010191a7221 */ /* 0x000fc60000000000 */
[----:B------:R-:W1:Y:S04]  /*0710*/  LDS R16, [R0] ;  /* 0x0000000000107984 */ /* 0x000e680000000800 */
[----:B--2---:R2:W-:Y:S01]  /*0720*/  STS [R0], R27 ;  /* 0x0000001b00007388 */ /* 0x0045e20000000800 */
[----:B------:R-:W-:Y:S06]  /*0730*/  BAR.SYNC.DEFER_BLOCKING 0x0 ;  /* 0x0000000000007b1d */ /* 0x000fec0000010000 */
[----:B----4-:R-:W4:Y:S01]  /*0740*/  LDG.E R29, desc[UR6][R2.64] ;  /* 0x00000006021d7981 */ /* 0x010f22000c1e1900 */
[----:B0-----:R-:W-:-:S03]  /*0750*/  FADD R25, R26, R17 ;  /* 0x000000111a197221 */ /* 0x001fc60000000000 */
[----:B------:R-:W0:Y:S04]  /*0760*/  LDS R17, [R0] ;  /* 0x0000000000117984 */ /* 0x000e280000000800 */
[----:B----4-:R4:W-:Y:S01]  /*0770*/  STS [R0], R29 ;  /* 0x0000001d00007388 */ /* 0x0109e20000000800 */
[----:B------:R-:W-:Y:S06]  /*0780*/  BAR.SYNC.DEFER_BLOCKING 0x0 ;  /* 0x0000000000007b1d */ /* 0x000fec0000010000 */
[----:B-----5:R-:W5:Y:S01]  /*0790*/  LDG.E R28, desc[UR6][R2.64] ;  /* 0x00000006021c7981 */ /* 0x020f62000c1e1900 */
[----:B------:R-:W-:-:S03]  /*07a0*/  FADD R26, R25, R18 ;  /* 0x00000012191a7221 */ /* 0x000fc60000000000 */
[----:B------:R-:W0:Y:S04]  /*07b0*/  LDS R18, [R0] ;  /* 0x0000000000127984 */ /* 0x000e280000000800 */
[----:B-----5:R5:W-:Y:S01]  /*07c0*/  STS [R0], R28 ;  /* 0x0000001c00007388 */ /* 0x020be20000000800 */
[----:B------:R-:W-:Y:S06]  /*07d0*/  BAR.SYNC.DEFER_BLOCKING 0x0 ;  /* 0x0000000000007b1d */ /* 0x000fec0000010000 */
[----:B--2---:R-:W2:Y:S01]  /*07e0*/  LDG.E R27, desc[UR6][R2.64] ;  /* 0x00000006021b7981 */ /* 0x004ea2000c1e1900 */
[----:B------:R-:W-:-:S03]  /*07f0*/  FADD R25, R26, R19 ;  /* 0x000000131a197221 */ /* 0x000fc60000000000 */
[----:B------:R-:W0:Y:S04]  /*0800*/  LDS R19, [R0] ;  /* 0x0000000000137984 */ /* 0x000e280000000800 */
[----:B--2---:R2:W-:Y:S01]  /*0810*/  STS [R0], R27 ;  /* 0x0000001b00007388 */ /* 0x0045e20000000800 */
[----:B------:R-:W-:Y:S06]  /*0820*/  BAR.SYNC.DEFER_BLOCKING 0x0 ;  /* 0x0000000000007b1d */ /* 0x000fec0000010000 */
[----:B----4-:R-:W4:Y:S01]  /*0830*/  LDG.E R29, desc[UR6][R2.64] ;  /* 0x00000006021d7981 */ /* 0x010f22000c1e1900 */
[----:B------:R-:W-:-:S03]  /*0840*/  FADD R26, R25, R20 ;  /* 0x00000014191a7221 */ /* 0x000fc60000000000 */
[----:B------:R-:W0:Y:S04]  /*0850*/  LDS R20, [R0] ;  /* 0x0000000000147984 */ /* 0x000e280000000800 */
[----:B----4-:R-:W-:Y:S01]  /*0860*/  STS [R0], R29 ;  /* 0x0000001d00007388 */ /* 0x010fe20000000800 */
[----:B------:R-:W-:Y:S06]  /*0870*/  BAR.SYNC.DEFER_BLOCKING 0x0 ;  /* 0x0000000000007b1d */ /* 0x000fec0000010000 */
[----:B-----5:R-:W4:Y:S01]  /*0880*/  LDG.E R28, desc[UR6][R2.64] ;  /* 0x00000006021c7981 */ /* 0x020f22000c1e1900 */
[----:B------:R-:W-:-:S03]  /*0890*/  FADD R25, R26, R21 ;  /* 0x000000151a197221 */ /* 0x000fc60000000000 */
[----:B------:R-:W5:Y:S04]  /*08a0*/  LDS R21, [R0] ;  /* 0x0000000000157984 */ /* 0x000f680000000800 */
[----:B----4-:R-:W-:Y:S01]  /*08b0*/  STS [R0], R28 ;  /* 0x0000001c00007388 */ /* 0x010fe20000000800 */
[----:B------:R-:W-:Y:S06]  /*08c0*/  BAR.SYNC.DEFER_BLOCKING 0x0 ;  /* 0x0000000000007b1d */ /* 0x000fec0000010000 */
[----:B--2---:R-:W2:Y:S01]  /*08d0*/  LDG.E R27, desc[UR6][R2.64] ;  /* 0x00000006021b7981 */ /* 0x004ea2000c1e1900 */
[----:B------:R-:W-:-:S03]  /*08e0*/  FADD R26, R25, R22 ;  /* 0x00000016191a7221 */ /* 0x000fc60000000000 */
[----:B------:R-:W4:Y:S04]  /*08f0*/  LDS R22, [R0] ;  /* 0x0000000000167984 */ /* 0x000f280000000800 */
[----:B--2---:R2:W-:Y:S01]  /*0900*/  STS [R0], R27 ;  /* 0x0000001b00007388 */ /* 0x0045e20000000800 */
[----:B------:R-:W-:Y:S06]  /*0910*/  BAR.SYNC.DEFER_BLOCKING 0x0 ;  /* 0x0000000000007b1d */ /* 0x000fec0000010000 */
[----:B------:R-:W3:Y:S01]  /*0920*/  LDG.E R25, desc[UR6][R2.64] ;  /* 0x0000000602197981 */ /* 0x000ee2000c1e1900 */
[----:B--2---:R-:W-:-:S03]  /*0930*/  FADD R27, R26, R23 ;  /* 0x000000171a1b7221 */ /* 0x004fc60000000000 */
[----:B------:R-:W2:Y:S04]  /*0940*/  LDS R23, [R0] ;  /* 0x0000000000177984 */ /* 0x000ea80000000800 */
[----:B---3--:R3:W-:Y:S01]  /*0950*/  STS [R0], R25 ;  /* 0x0000001900007388 */ /* 0x0087e20000000800 */
[----:B------:R-:W-:Y:S06]  /*0960*/  BAR.SYNC.DEFER_BLOCKING 0x0 ;  /* 0x0000000000007b1d */ /* 0x000fec0000010000 */
[----:B---3--:R-:W3:Y:S01]  /*0970*/  LDG.E R25, desc[UR6][R2.64] ;  /* 0x0000000602197981 */ /* 0x008ee2000c1e1900 */
[----:B------:R-:W-:-:S03]  /*0980*/  FADD R29, R27, R24 ;  /* 0x000000181b1d7221 */ /* 0x000fc60000000000 */
[----:B------:R-:W2:Y:S04]  /*0990*/  LDS R24, [R0] ;  /* 0x0000000000187984 */ /* 0x000ea80000000800 */
[----:B---3--:R3:W-:Y:S01]  /*09a0*/  STS [R0], R25 ;  /* 0x0000001900007388 */ /* 0x0087e20000000800 */
[----:B------:R-:W-:Y:S06]  /*09b0*/  BAR.SYNC.DEFER_BLOCKING 0x0 ;  /* 0x0000000000007b1d */ /* 0x000fec0000010000 */
[----:B------:R-:W5:Y:S01]  /*09c0*/  LDG.E R27, desc[UR6][R2.64] ;  /* 0x00000006021b7981 */ /* 0x000f62000c1e1900 */
[----:B------:R-:W-:-:S03]  /*09d0*/  FADD R26, R29, R4 ;  /* 0x000000041d1a7221 */ /* 0x000fc60000000000 */
[----:B------:R-:W2:Y:S04]  /*09e0*/  LDS R4, [R0] ;  /* 0x0000000000047984 */ /* 0x000ea80000000800 */
[----:B-----5:R5:W-:Y:S01]  /*09f0*/  STS [R0], R27 ;  /* 0x0000001b00007388 */ /* 0x020be20000000800 */
[----:B------:R-:W-:Y:S06]  /*0a00*/  BAR.SYNC.DEFER_BLOCKING 0x0 ;  /* 0x0000000000007b1d */ /* 0x000fec0000010000 */
[----:B------:R-:W4:Y:S01]  /*0a10*/  LDG.E R29, desc[UR6][R2.64] ;  /* 0x00000006021d7981 */ /* 0x000f22000c1e1900 */
[----:B------:R-:W-:-:S03]  /*0a20*/  FADD R26, R26, R5 ;  /* 0x000000051a1a7221 */ /* 0x000fc60000000000 */
[----:B------:R-:W2:Y:S04]  /*0a30*/  LDS R5, [R0] ;  /* 0x0000000000057984 */ /* 0x000ea80000000800 */
[----:B----4-:R4:W-:Y:S01]  /*0a40*/  STS [R0], R29 ;  /* 0x0000001d00007388 */ /* 0x0109e20000000800 */
[----:B------:R-:W-:Y:S06]  /*0a50*/  BAR.SYNC.DEFER_BLOCKING 0x0 ;  /* 0x0000000000007b1d */ /* 0x000fec0000010000 */
[----:B---3--:R-:W3:Y:S01]  /*0a60*/  LDG.E R25, desc[UR6][R2.64] ;  /* 0x0000000602197981 */ /* 0x008ee2000c1e1900 */
[----:B------:R-:W-:-:S03]  /*0a70*/  FADD R26, R26, R6 ;  /* 0x000000061a1a7221 */ /* 0x000fc60000000000 */
[----:B------:R-:W2:Y:S04]  /*0a80*/  LDS R6, [R0] ;  /* 0x0000000000067984 */ /* 0x000ea80000000800 */
[----:B---3--:R3:W-:Y:S01]  /*0a90*/  STS [R0], R25 ;  /* 0x0000001900007388 */ /* 0x0087e20000000800 */
[----:B------:R-:W-:Y:S06]  /*0aa0*/  BAR.SYNC.DEFER_BLOCKING 0x0 ;  /* 0x0000000000007b1d */ /* 0x000fec0000010000 */
[----:B-----5:R-:W5:Y:S01]  /*0ab0*/  LDG.E R27, desc[UR6][R2.64] ;  /* 0x00000006021b7981 */ /* 0x020f62000c1e1900 */
[----:B------:R-:W-:-:S03]  /*0ac0*/  FADD R26, R26, R7 ;  /* 0x000000071a1a7221 */ /* 0x000fc60000000000 */
[----:B------:R-:W2:Y:S04]  /*0ad0*/  LDS R7, [R0] ;  /* 0x0000000000077984 */ /* 0x000ea80000000800 */
[----:B-----5:R-:W-:Y:S01]  /*0ae0*/  STS [R0], R27 ;  /* 0x0000001b00007388 */ /* 0x020fe20000000800 */
[----:B------:R-:W-:Y:S06]  /*0af0*/  BAR.SYNC.DEFER_BLOCKING 0x0 ;  /* 0x0000000000007b1d */ /* 0x000fec0000010000 */
[----:B----4-:R-:W4:Y:S01]  /*0b00*/  LDG.E R29, desc[UR6][R2.64] ;  /* 0x00000006021d7981 */ /* 0x010f22000c1e1900 */
[----:B------:R-:W-:-:S03]  /*0b10*/  FADD R28, R26, R8 ;  /* 0x000000081a1c7221 */ /* 0x000fc60000000000 */
[----:B------:R-:W5:Y:S04]  /*0b20*/  LDS R8, [R0] ;  /* 0x0000000000087984 */ /* 0x000f680000000800 */
[----:B----4-:R-:W-:Y:S01]  /*0b30*/  STS [R0], R29 ;  /* 0x0000001d00007388 */ /* 0x010fe20000000800 */
[----:B------:R-:W-:Y:S06]  /*0b40*/  BAR.SYNC.DEFER_BLOCKING 0x0 ;  /* 0x0000000000007b1d */ /* 0x000fec0000010000 */
[----:B------:R-:W4:Y:S01]  /*0b50*/  LDG.E R26, desc[UR6][R2.64] ;  /* 0x00000006021a7981 */ /* 0x000f22000c1e1900 */
[----:B------:R-:W-:-:S03]  /*0b60*/  FADD R28, R28, R9 ;  /* 0x000000091c1c7221 */ /* 0x000fc60000000000 */
[----:B------:R-:W5:Y:S04]  /*0b70*/  LDS R9, [R0] ;  /* 0x0000000000097984 */ /* 0x000f680000000800 */
[----:B----4-:R-:W-:Y:S01]  /*0b80*/  STS [R0], R26 ;  /* 0x0000001a00007388 */ /* 0x010fe20000000800 */
[----:B------:R-:W-:Y:S06]  /*0b90*/  BAR.SYNC.DEFER_BLOCKING 0x0 ;  /* 0x0000000000007b1d */ /* 0x000fec0000010000 */
[----:B---3--:R-:W3:Y:S01]  /*0ba0*/  LDG.E R25, desc[UR6][R2.64] ;  /* 0x0000000602197981 */ /* 0x008ee2000c1e1900 */
[----:B------:R-:W-:Y:S01]  /*0bb0*/  FADD R10, R28, R10 ;  /* 0x0000000a1c0a7221 */ /* 0x000fe20000000000 */
[----:B------:R-:W-:-:S03]  /*0bc0*/  UIADD3 UR4, UPT, UPT, UR4, 0x28, URZ ;  /* 0x0000002804047890 */ /* 0x000fc6000fffe0ff */
[----:B------:R-:W-:Y:S01]  /*0bd0*/  FADD R11, R10, R11 ;  /* 0x0000000b0a0b7221 */ /* 0x000fe20000000000 */
[----:B------:R-:W-:-:S03]  /*0be0*/  UISETP.NE.AND UP0, UPT, UR4, 0x3e8, UPT ;  /* 0x000003e80400788c */ /* 0x000fc6000bf05270 */
[----:B------:R-:W-:Y:S02]  /*0bf0*/  FADD R12, R11, R12 ;  /* 0x0000000c0b0c7221 */ /* 0x000fe40000000000 */
[----:B------:R-:W4:Y:S02]  /*0c00*/  LDS R11, [R0] ;  /* 0x00000000000b7984 */ /* 0x000f240000000800 */
[----:B------:R-:W-:-:S04]  /*0c10*/  FADD R13, R12, R13 ;  /* 0x0000000d0c0d7221 */ /* 0x000fc80000000000 */
[----:B-1----:R-:W-:-:S04]  /*0c20*/  FADD R14, R13, R14 ;  /* 0x0000000e0d0e7221 */ /* 0x002fc80000000000 */
[----:B------:R-:W-:-:S04]  /*0c30*/  FADD R15, R14, R15 ;  /* 0x0000000f0e0f7221 */ /* 0x000fc80000000000 */
[----:B------:R-:W-:-:S04]  /*0c40*/  FADD R16, R15, R16 ;  /* 0x000000100f107221 */ /* 0x000fc80000000000 */
[----:B0-----:R-:W-:-:S04]  /*0c50*/  FADD R17, R16, R17 ;  /* 0x0000001110117221 */ /* 0x001fc80000000000 */
[----:B------:R-:W-:-:S04]  /*0c60*/  FADD R18, R17, R18 ;  /* 0x0000001211127221 */ /* 0x000fc80000000000 */
[----:B------:R-:W-:-:S04]  /*0c70*/  FADD R19, R18, R19 ;  /* 0x0000001312137221 */ /* 0x000fc80000000000 */
[----:B------:R-:W-:-:S04]  /*0c80*/  FADD R20, R19, R20 ;  /* 0x0000001413147221 */ /* 0x000fc80000000000 */
[----:B------:R-:W-:-:S04]  /*0c90*/  FADD R21, R20, R21 ;  /* 0x0000001514157221 */ /* 0x000fc80000000000 */
[----:B------:R-:W-:-:S04]  /*0ca0*/  FADD R22, R21, R22 ;  /* 0x0000001615167221 */ /* 0x000fc80000000000 */
[----:B--2---:R-:W-:-:S04]  /*0cb0*/  FADD R23, R22, R23 ;  /* 0x0000001716177221 */ /* 0x004fc80000000000 */
[----:B------:R-:W-:-:S04]  /*0cc0*/  FADD R23, R23, R24 ;  /* 0x0000001817177221 */ /* 0x000fc80000000000 */
[----:B------:R-:W-:-:S04]  /*0cd0*/  FADD R4, R4, R23 ;  /* 0x0000001704047221 */ /* 0x000fc80000000000 */
[----:B------:R-:W-:-:S04]  /*0ce0*/  FADD R5, R4, R5 ;  /* 0x0000000504057221 */ /* 0x000fc80000000000 */
[----:B------:R-:W-:-:S04]  /*0cf0*/  FADD R6, R5, R6 ;  /* 0x0000000605067221 */ /* 0x000fc80000000000 */
[----:B------:R-:W-:-:S04]  /*0d00*/  FADD R7, R6, R7 ;  /* 0x0000000706077221 */ /* 0x000fc80000000000 */
[----:B-----5:R-:W-:-:S04]  /*0d10*/  FADD R8, R7, R8 ;  /* 0x0000000807087221 */ /* 0x020fc80000000000 */
[----:B------:R-:W-:-:S04]  /*0d20*/  FADD R8, R8, R9 ;  /* 0x0000000908087221 */ /* 0x000fc80000000000 */
[----:B----4-:R-:W-:Y:S01]  /*0d30*/  FADD R8, R8, R11 ;  /* 0x0000000b08087221 */ /* 0x010fe20000000000 */
[----:B---3--:R-:W-:Y:S01]  /*0d40*/  STS [R0], R25 ;  /* 0x0000001900007388 */ /* 0x008fe20000000800 */
[----:B------:R-:W-:Y:S06]  /*0d50*/  BAR.SYNC.DEFER_BLOCKING 0x0 ;  /* 0x0000000000007b1d */ /* 0x000fec0000010000 */
[----:B------:R-:W0:Y:S02]  /*0d60*/  LDS R15, [R0] ;  /* 0x00000000000f7984 */ /* 0x000e240000000800 */
[----:B0-----:R-:W-:Y:S01]  /*0d70*/  FADD R15, R8, R15 ;  /* 0x0000000f080f7221 */ /* 0x001fe20000000000 */
[----:B------:R-:W-:Y:S06]  /*0d80*/  BRA.U UP0, `(.L_x_2) ;  /* 0xfffffff100d47547 */ /* 0x000fec000b83ffff */
[----:B------:R-:W-:Y:S01]  /*0d90*/  STG.E desc[UR6][R2.64], R15 ;  /* 0x0000000f02007986 */ /* 0x000fe2000c101906 */
[----:B------:R-:W-:Y:S05]  /*0da0*/  EXIT ;  /* 0x000000000000794d */ /* 0x000fea0003800000 */
.L_x_3:
        /* <DEDUP_REMOVED lines=13> */
.L_x_17:


//--------------------- .text._Z14compute_stressPf --------------------------
	.section	.text._Z14compute_stressPf,"ax",@progbits
	.align	128
        .global         _Z14compute_stressPf
        .type           _Z14compute_stressPf,@function
        .size           _Z14compute_stressPf,(.L_x_18 - _Z14compute_stressPf)
        .other          _Z14compute_stressPf,@"STO_CUDA_ENTRY STV_DEFAULT"
_Z14compute_stressPf:
.text._Z14compute_stressPf:
[----:B------:R-:W-:Y:S01]  /*0000*/  LDC R1, c[0x0][0x37c] ;  /* 0x0000df00ff017b82 */ /* 0x000fe20000000800 */
[----:B------:R-:W0:Y:S07]  /*0010*/  S2R R3, SR_TID.X ;  /* 0x0000000000037919 */ /* 0x000e2e0000002100 */
[----:B------:R-:W0:Y:S01]  /*0020*/  S2UR UR4, SR_CTAID.X ;  /* 0x00000000000479c3 */ /* 0x000e220000002500 */
[----:B------:R-:W1:Y:S07]  /*0030*/  LDCU.64 UR8, c[0x0][0x358] ;  /* 0x00006b00ff0877ac */ /* 0x000e6e0008000a00 */
[----:B------:R-:W0:Y:S02]  /*0040*/  LDC R0, c[0x0][0x360] ;  /* 0x0000d800ff007b82 */ /* 0x000e240000000800 */
[----:B0-----:R-:W-:Y:S01]  /*0050*/  IMAD R0, R0, UR4, R3 ;  /* 0x0000000400007c24 */ /* 0x001fe2000f8e0203 */
[----:B------:R-:W-:-:S04]  /*0060*/  UMOV UR4, URZ ;  /* 0x000000ff00047c82 */ /* 0x000fc80008000000 */
[----:B------:R-:W-:-:S05]  /*0070*/  I2FP.F32.S32 R2, R0 ;  /* 0x0000000000027245 */ /* 0x000fca0000201400 */
[----:B------:R-:W-:-:S04]  /*0080*/  FMUL R2, R2, 0.0099999997764825820923 ;  /* 0x3c23d70a02027820 */ /* 0x000fc80000400000 */
[C---:B------:R-:W-:Y:S01]  /*0090*/  FMUL R5, R2.reuse, 0.63661974668502807617 ;  /* 0x3f22f98302057820 */ /* 0x040fe20000400000 */
[----:B------:R-:W-:Y:S01]  /*00a0*/  SHF.R.U32.HI R6, RZ, 0x17, R2 ;  /* 0x00000017ff067819 */ /* 0x000fe20000011602 */
[C---:B------:R-:W-:Y:S01]  /*00b0*/  IMAD.SHL.U32 R9, R2.reuse, 0x100, RZ ;  /* 0x0000010002097824 */ /* 0x040fe200078e00ff */
[----:B------:R-:W-:Y:S01]  /*00c0*/  FSETP.GE.AND P0, PT, |R2|, 105615, PT ;  /* 0x47ce47800200780b */ /* 0x000fe20003f06200 */
[----:B------:R0:W2:Y:S01]  /*00d0*/  F2I.NTZ R7, R5 ;  /* 0x0000000500077305 */ /* 0x0000a20000203100 */
[----:B------:R-:W-:Y:S02]  /*00e0*/  LOP3.LUT R8, R6, 0xe0, RZ, 0xc0, !PT ;  /* 0x000000e006087812 */ /* 0x000fe400078ec0ff */
[----:B------:R-:W-:-:S03]  /*00f0*/  FSETP.EQ.OR P1, PT, |R2|, +INF , !P0 ;  /* 0x7f8000000200780b */ /* 0x000fc60004722600 */
[----:B------:R-:W-:Y:S01]  /*0100*/  VIADD R8, R8, 0xffffff80 ;  /* 0xffffff8008087836 */ /* 0x000fe20000000000 */
[----:B------:R-:W-:Y:S02]  /*0110*/  P2R R10, PR, RZ, 0x2 ;  /* 0x00000002ff0a7803 */ /* 0x000fe40000000000 */
[----:B0-----:R-:W-:Y:S02]  /*0120*/  LOP3.LUT R5, R6, 0x1f, RZ, 0xc0, !PT ;  /* 0x0000001f06057812 */ /* 0x001fe400078ec0ff */
[----:B------:R-:W-:Y:S02]  /*0130*/  SHF.R.U32.HI R11, RZ, 0x5, R8 ;  /* 0x00000005ff0b7819 */ /* 0x000fe40000011608 */
[----:B------:R-:W-:Y:S02]  /*0140*/  LOP3.LUT R6, R9, 0x80000000, RZ, 0xfc, !PT ;  /* 0x8000000009067812 */ /* 0x000fe400078efcff */
[----:B--2---:R-:W-:Y:S01]  /*0150*/  I2FP.F32.S32 R3, R7 ;  /* 0x0000000700037245 */ /* 0x004fe20000201400 */
[----:B------:R-:W-:Y:S01]  /*0160*/  IMAD.U32 R9, R11, -0x4, RZ ;  /* 0xfffffffc0b097824 */ /* 0x000fe200078e00ff */
[----:B------:R-:W-:-:S02]  /*0170*/  SEL R7, R7, RZ, !P0 ;  /* 0x000000ff07077207 */ /* 0x000fc40004000000 */
[----:B------:R-:W-:Y:S01]  /*0180*/  IADD3 R8, PT, PT, -R5, 0x20, RZ ;  /* 0x0000002005087810 */ /* 0x000fe20007ffe1ff */
[----:B------:R-:W-:-:S04]  /*0190*/  FFMA R4, R3, -1.5707962512969970703, R2 ;  /* 0xbfc90fda03047823 */ /* 0x000fc80000000002 */
[----:B------:R-:W-:-:S04]  /*01a0*/  FFMA R4, R3, -7.5497894158615963534e-08, R4 ;  /* 0xb3a2216803047823 */ /* 0x000fc80000000004 */
[----:B------:R-:W-:Y:S01]  /*01b0*/  FFMA R3, R3, -5.3903029534742383927e-15, R4 ;  /* 0xa7c234c503037823 */ /* 0x000fe20000000004 */
[----:B------:R-:W-:Y:S02]  /*01c0*/  IMAD.MOV.U32 R4, RZ, RZ, RZ ;  /* 0x000000ffff047224 */ /* 0x000fe400078e00ff */
[----:B-1----:R-:W-:-:S07]  /*01d0*/  @P0 FMUL R3, RZ, R2 ;  /* 0x00000002ff030220 */ /* 0x002fce0000400000 */
.L_x_14:
[----:B------:R-:W-:Y:S01]  /*01e0*/  ISETP.NE.AND P0, PT, R10, RZ, PT ;  /* 0x000000ff0a00720c */ /* 0x000fe20003f05270 */
[----:B------:R-:W-:Y:S01]  /*01f0*/  BSSY.RECONVERGENT B0, `(.L_x_4) ;  /* 0x0000059000007945 */ /* 0x000fe20003800200 */
[----:B------:R-:W-:Y:S02]  /*0200*/  IMAD.MOV.U32 R19, RZ, RZ, R7 ;  /* 0x000000ffff137224 */ /* 0x000fe400078e0007 */
[----:B------:R-:W-:-:S09]  /*0210*/  IMAD.MOV.U32 R18, RZ, RZ, R3 ;  /* 0x000000ffff127224 */ /* 0x000fd200078e0003 */
[----:B------:R-:W-:Y:S05]  /*0220*/  @P0 BRA `(.L_x_5) ;  /* 0x0000000400540947 */ /* 0x000fea0003800000 */
[----:B------:R-:W-:Y:S01]  /*0230*/  CS2R R18, SRZ ;  /* 0x0000000000127805 */ /* 0x000fe2000001ff00 */
[----:B------:R-:W0:Y:S01]  /*0240*/  LDCU.64 UR10, c[0x4][URZ] ;  /* 0x01000000ff0a77ac */ /* 0x000e220008000a00 */
[----:B------:R-:W-:Y:S01]  /*0250*/  UMOV UR6, URZ ;  /* 0x000000ff00067c82 */ /* 0x000fe20008000000 */
[----:B------:R-:W-:-:S05]  /*0260*/  UMOV UR5, URZ ;  /* 0x000000ff00057c82 */ /* 0x000fca0008000000 */
.L_x_6:
[----:B0-----:R-:W-:Y:S02]  /*0270*/  IMAD.U32 R15, RZ, RZ, UR11 ;  /* 0x0000000bff0f7e24 */ /* 0x001fe4000f8e00ff */
[----:B------:R-:W-:-:S05]  /*0280*/  IMAD.U32 R14, RZ, RZ, UR10 ;  /* 0x0000000aff0e7e24 */ /* 0x000fca000f8e00ff */
[----:B------:R-:W2:Y:S01]  /*0290*/  LDG.E.CONSTANT R15, desc[UR8][R14.64] ;  /* 0x000000080e0f7981 */ /* 0x000ea2000c1e9900 */
[----:B------:R-:W-:Y:S01]  /*02a0*/  UIADD3 UR5, UPT, UPT, UR5, 0x1, URZ ;  /* 0x0000000105057890 */ /* 0x000fe2000fffe0ff */
[C---:B------:R-:W-:Y:S01]  /*02b0*/  ISETP.EQ.AND P0, PT, R18.reuse, RZ, PT ;  /* 0x000000ff1200720c */ /* 0x040fe20003f02270 */
[----:B------:R-:W-:Y:S01]  /*02c0*/  UIADD3 UR10, UP1, UPT, UR10, 0x4, URZ ;  /* 0x000000040a0a7890 */ /* 0x000fe2000ff3e0ff */
[C---:B------:R-:W-:Y:S01]  /*02d0*/  ISETP.EQ.AND P1, PT, R18.reuse, 0x4, PT ;  /* 0x000000041200780c */ /* 0x040fe20003f22270 */
[----:B------:R-:W-:Y:S01]  /*02e0*/  UISETP.NE.AND UP0, UPT, UR5, 0x6, UPT ;  /* 0x000000060500788c */ /* 0x000fe2000bf05270 */
[C---:B------:R-:W-:Y:S01]  /*02f0*/  ISETP.EQ.AND P3, PT, R18.reuse, 0xc, PT ;  /* 0x0000000c1200780c */ /* 0x040fe20003f62270 */
[----:B------:R-:W-:Y:S01]  /*0300*/  UIADD3.X UR11, UPT, UPT, URZ, UR11, URZ, UP1, !UPT ;  /* 0x0000000bff0b7290 */ /* 0x000fe20008ffe4ff */
[C---:B------:R-:W-:Y:S02]  /*0310*/  ISETP.EQ.AND P4, PT, R18.reuse, 0x10, PT ;  /* 0x000000101200780c */ /* 0x040fe40003f82270 */
[----:B------:R-:W-:Y:S01]  /*0320*/  ISETP.EQ.AND P5, PT, R18, 0x14, PT ;  /* 0x000000141200780c */ /* 0x000fe20003fa2270 */
[----:B--2---:R-:W-:-:S03]  /*0330*/  IMAD.WIDE.U32 R16, R15, R6, RZ ;  /* 0x000000060f107225 */ /* 0x004fc600078e00ff */
[----:B------:R-:W-:-:S04]  /*0340*/  IADD3 R16, P2, PT, R16, R19, RZ ;  /* 0x0000001310107210 */ /* 0x000fc80007f5e0ff */
[----:B------:R-:W-:Y:S01]  /*0350*/  IADD3.X R19, PT, PT, R17, UR6, RZ, P2, !PT ;  /* 0x0000000611137c10 */ /* 0x000fe200097fe4ff */
[--C-:B------:R-:W-:Y:S01]  /*0360*/  @P0 IMAD.MOV.U32 R11, RZ, RZ, R16.reuse ;  /* 0x000000ffff0b0224 */ /* 0x100fe200078e0010 */
[C---:B------:R-:W-:Y:S01]  /*0370*/  ISETP.EQ.AND P2, PT, R18.reuse, 0x8, PT ;  /* 0x000000081200780c */ /* 0x040fe20003f42270 */
[--C-:B------:R-:W-:Y:S01]  /*0380*/  @P3 IMAD.MOV.U32 R20, RZ, RZ, R16.reuse ;  /* 0x000000ffff143224 */ /* 0x100fe200078e0010 */
[----:B------:R-:W-:Y:S01]  /*0390*/  @P1 MOV R12, R16 ;  /* 0x00000010000c1202 */ /* 0x000fe20000000f00 */
[--C-:B------:R-:W-:Y:S02]  /*03a0*/  @P4 IMAD.MOV.U32 R21, RZ, RZ, R16.reuse ;  /* 0x000000ffff154224 */ /* 0x100fe400078e0010 */
[----:B------:R-:W-:Y:S02]  /*03b0*/  @P5 IMAD.MOV.U32 R22, RZ, RZ, R16 ;  /* 0x000000ffff165224 */ /* 0x000fe400078e0010 */
[----:B------:R-:W-:-:S06]  /*03c0*/  VIADD R18, R18, 0x4 ;  /* 0x0000000412127836 */ /* 0x000fcc0000000000 */
[----:B------:R-:W-:Y:S01]  /*03d0*/  @P2 IMAD.MOV.U32 R13, RZ, RZ, R16 ;  /* 0x000000ffff0d2224 */ /* 0x000fe200078e0010 */
[----:B------:R-:W-:Y:S06]  /*03e0*/  BRA.U UP0, `(.L_x_6) ;  /* 0xfffffffd00a07547 */ /* 0x000fec000b83ffff */
[C---:B------:R-:W-:Y:S01]  /*03f0*/  ISETP.EQ.AND P3, PT, R9.reuse, -0x18, PT ;  /* 0xffffffe80900780c */ /* 0x040fe20003f62270 */
[----:B------:R-:W-:Y:S01]  /*0400*/  BSSY.RECONVERGENT B1, `(.L_x_7) ;  /* 0x0000026000017945 */ /* 0x000fe20003800200 */
[C---:B------:R-:W-:Y:S02]  /*0410*/  ISETP.EQ.AND P4, PT, R9.reuse, -0x14, PT ;  /* 0xffffffec0900780c */ /* 0x040fe40003f82270 */
[C---:B------:R-:W-:Y:S02]  /*0420*/  ISETP.EQ.AND P0, PT, R9.reuse, -0x10, PT ;  /* 0xfffffff00900780c */ /* 0x040fe40003f02270 */
[C---:B------:R-:W-:Y:S02]  /*0430*/  ISETP.EQ.AND P1, PT, R9.reuse, -0xc, PT ;  /* 0xfffffff40900780c */ /* 0x040fe40003f22270 */
[----:B------:R-:W-:Y:S02]  /*0440*/  ISETP.EQ.AND P2, PT, R9, -0x8, PT ;  /* 0xfffffff80900780c */ /* 0x000fe40003f42270 */
[----:B------:R-:W-:-:S02]  /*0450*/  ISETP.NE.AND P6, PT, R5, RZ, PT ;  /* 0x000000ff0500720c */ /* 0x000fc40003fc5270 */
[C---:B------:R-:W-:Y:S01]  /*0460*/  ISETP.EQ.AND P5, PT, R9.reuse, 0x4, PT ;  /* 0x000000040900780c */ /* 0x040fe20003fa2270 */
[--C-:B------:R-:W-:Y:S01]  /*0470*/  @P3 IMAD.MOV.U32 R18, RZ, RZ, R11.reuse ;  /* 0x000000ffff123224 */ /* 0x100fe200078e000b */
[C---:B------:R-:W-:Y:S01]  /*0480*/  ISETP.EQ.AND P3, PT, R9.reuse, -0x4, PT ;  /* 0xfffffffc0900780c */ /* 0x040fe20003f62270 */
[----:B------:R-:W-:Y:S02]  /*0490*/  @P4 IMAD.MOV.U32 R14, RZ, RZ, R11 ;  /* 0x000000ffff0e4224 */ /* 0x000fe400078e000b */
[----:B------:R-:W-:Y:S01]  /*04a0*/  @P4 IMAD.MOV.U32 R18, RZ, RZ, R12 ;  /* 0x000000ffff124224 */ /* 0x000fe200078e000c */
[----:B------:R-:W-:Y:S01]  /*04b0*/  ISETP.EQ.AND P4, PT, R9, RZ, PT ;  /* 0x000000ff0900720c */ /* 0x000fe20003f82270 */
[--C-:B------:R-:W-:Y:S01]  /*04c0*/  @P0 IMAD.MOV.U32 R18, RZ, RZ, R13.reuse ;  /* 0x000000ffff120224 */ /* 0x100fe200078e000d */
[----:B------:R-:W-:Y:S01]  /*04d0*/  @P0 MOV R14, R12 ;  /* 0x0000000c000e0202 */ /* 0x000fe20000000f00 */
[----:B------:R-:W-:Y:S02]  /*04e0*/  @P1 IMAD.MOV.U32 R14, RZ, RZ, R13 ;  /* 0x000000ffff0e1224 */ /* 0x000fe400078e000d */
[----:B------:R-:W-:-:S02]  /*04f0*/  @P1 IMAD.MOV.U32 R18, RZ, RZ, R20 ;  /* 0x000000ffff121224 */ /* 0x000fc400078e0014 */
[----:B------:R-:W-:Y:S02]  /*0500*/  @P2 IMAD.MOV.U32 R14, RZ, RZ, R20 ;  /* 0x000000ffff0e2224 */ /* 0x000fe400078e0014 */
[--C-:B------:R-:W-:Y:S02]  /*0510*/  @P2 IMAD.MOV.U32 R18, RZ, RZ, R21.reuse ;  /* 0x000000ffff122224 */ /* 0x100fe400078e0015 */
[----:B------:R-:W-:Y:S02]  /*0520*/  @P3 IMAD.MOV.U32 R14, RZ, RZ, R21 ;  /* 0x000000ffff0e3224 */ /* 0x000fe400078e0015 */
[--C-:B------:R-:W-:Y:S01]  /*0530*/  @P3 IMAD.MOV.U32 R18, RZ, RZ, R22.reuse ;  /* 0x000000ffff123224 */ /* 0x100fe200078e0016 */
[----:B------:R-:W-:Y:S01]  /*0540*/  @P4 MOV R18, R19 ;  /* 0x0000001300124202 */ /* 0x000fe20000000f00 */
[----:B------:R-:W-:Y:S02]  /*0550*/  @P4 IMAD.MOV.U32 R14, RZ, RZ, R22 ;  /* 0x000000ffff0e4224 */ /* 0x000fe400078e0016 */
[----:B------:R-:W-:Y:S01]  /*0560*/  @P5 IMAD.MOV.U32 R14, RZ, RZ, R19 ;  /* 0x000000ffff0e5224 */ /* 0x000fe200078e0013 */
[----:B------:R-:W-:Y:S06]  /*0570*/  @!P6 BRA `(.L_x_8) ;  /* 0x000000000038e947 */ /* 0x000fec0003800000 */
[----:B------:R-:W-:Y:S01]  /*0580*/  @P0 IMAD.MOV.U32 R17, RZ, RZ, R11 ;  /* 0x000000ffff110224 */ /* 0x000fe200078e000b */
[----:B------:R-:W-:Y:S01]  /*0590*/  ISETP.EQ.AND P0, PT, R9, 0x8, PT ;  /* 0x000000080900780c */ /* 0x000fe20003f02270 */
[----:B------:R-:W-:Y:S01]  /*05a0*/  @P1 IMAD.MOV.U32 R17, RZ, RZ, R12 ;  /* 0x000000ffff111224 */ /* 0x000fe200078e000c */
[-C--:B------:R-:W-:Y:S01]  /*05b0*/  SHF.L.U32 R16, R14, R5.reuse, RZ ;  /* 0x000000050e107219 */ /* 0x080fe200000006ff */
[----:B------:R-:W-:Y:S01]  /*05c0*/  @P2 IMAD.MOV.U32 R17, RZ, RZ, R13 ;  /* 0x000000ffff112224 */ /* 0x000fe200078e000d */
[----:B------:R-:W-:Y:S01]  /*05d0*/  SHF.L.U32 R18, R18, R5, RZ ;  /* 0x0000000512127219 */ /* 0x000fe200000006ff */
[----:B------:R-:W-:Y:S01]  /*05e0*/  @P3 IMAD.MOV.U32 R17, RZ, RZ, R20 ;  /* 0x000000ffff113224 */ /* 0x000fe200078e0014 */
[----:B------:R-:W-:Y:S01]  /*05f0*/  SHF.R.U32.HI R15, RZ, R8, R14 ;  /* 0x00000008ff0f7219 */ /* 0x000fe2000001160e */
[----:B------:R-:W-:Y:S02]  /*0600*/  @P4 IMAD.MOV.U32 R17, RZ, RZ, R21 ;  /* 0x000000ffff114224 */ /* 0x000fe400078e0015 */
[----:B------:R-:W-:Y:S01]  /*0610*/  @P5 IMAD.MOV.U32 R17, RZ, RZ, R22 ;  /* 0x000000ffff115224 */ /* 0x000fe200078e0016 */
[----:B------:R-:W-:-:S03]  /*0620*/  IADD3 R18, PT, PT, R18, R15, RZ ;  /* 0x0000000f12127210 */ /* 0x000fc60007ffe0ff */
[----:B------:R-:W-:-:S05]  /*0630*/  @P0 IMAD.MOV.U32 R17, RZ, RZ, R19 ;  /* 0x000000ffff110224 */ /* 0x000fca00078e0013 */
[----:B------:R-:W-:-:S05]  /*0640*/  SHF.R.U32.HI R17, RZ, R8, R17 ;  /* 0x00000008ff117219 */ /* 0x000fca0000011611 */
[----:B------:R-:W-:-:S07]  /*0650*/  IMAD.IADD R14, R16, 0x1, R17 ;  /* 0x00000001100e7824 */ /* 0x000fce00078e0211 */
.L_x_8:
[----:B------:R-:W-:Y:S05]  /*0660*/  BSYNC.RECONVERGENT B1 ;  /* 0x0000000000017941 */ /* 0x000fea0003800200 */
.L_x_7:
[C---:B------:R-:W-:Y:S01]  /*0670*/  SHF.L.W.U32.HI R19, R14.reuse, 0x2, R18 ;  /* 0x000000020e137819 */ /* 0x040fe20000010e12 */
[----:B------:R-:W-:Y:S01]  /*0680*/  IMAD.SHL.U32 R14, R14, 0x4, RZ ;  /* 0x000000040e0e7824 */ /* 0x000fe200078e00ff */
[----:B------:R-:W-:Y:S01]  /*0690*/  UMOV UR6, 0x54442d19 ;  /* 0x54442d1900067882 */ /* 0x000fe20000000000 */
[----:B------:R-:W-:Y:S01]  /*06a0*/  UMOV UR7, 0x3bf921fb ;  /* 0x3bf921fb00077882 */ /* 0x000fe20000000000 */
[----:B------:R-:W-:Y:S02]  /*06b0*/  SHF.R.S32.HI R15, RZ, 0x1f, R19 ;  /* 0x0000001fff0f7819 */ /* 0x000fe40000011413 */
[----:B------:R-:W-:Y:S02]  /*06c0*/  ISETP.GE.AND P0, PT, R2, RZ, PT ;  /* 0x000000ff0200720c */ /* 0x000fe40003f06270 */
[C---:B------:R-:W-:Y:S02]  /*06d0*/  LOP3.LUT R14, R15.reuse, R14, RZ, 0x3c, !PT ;  /* 0x0000000e0f0e7212 */ /* 0x040fe400078e3cff */
[----:B------:R-:W-:-:S02]  /*06e0*/  LOP3.LUT R15, R15, R19, RZ, 0x3c, !PT ;  /* 0x000000130f0f7212 */ /* 0x000fc400078e3cff */
[----:B------:R-:W-:Y:S02]  /*06f0*/  SHF.R.U32.HI R18, RZ, 0x1e, R18 ;  /* 0x0000001eff127819 */ /* 0x000fe40000011612 */
[C---:B------:R-:W-:Y:S02]  /*0700*/  LOP3.LUT R23, R19.reuse, R2, RZ, 0x3c, !PT ;  /* 0x0000000213177212 */ /* 0x040fe400078e3cff */
[----:B------:R-:W0:Y:S01]  /*0710*/  I2F.F64.S64 R14, R14 ;  /* 0x0000000e000e7312 */ /* 0x000e220000301c00 */
[----:B------:R-:W-:Y:S02]  /*0720*/  LEA.HI R19, R19, R18, RZ, 0x1 ;  /* 0x0000001213137211 */ /* 0x000fe400078f08ff */
[----:B------:R-:W-:-:S03]  /*0730*/  ISETP.GE.AND P1, PT, R23, RZ, PT ;  /* 0x000000ff1700720c */ /* 0x000fc60003f26270 */
[----:B------:R-:W-:Y:S01]  /*0740*/  @!P0 IMAD.MOV R19, RZ, RZ, -R19 ;  /* 0x000000ffff138224 */ /* 0x000fe200078e0a13 */
[----:B0-----:R-:W-:-:S10]  /*0750*/  DMUL R16, R14, UR6 ;  /* 0x000000060e107c28 */ /* 0x001fd40008000000 */
[----:B------:R-:W0:Y:S02]  /*0760*/  F2F.F32.F64 R16, R16 ;  /* 0x0000001000107310 */ /* 0x000e240000301000 */
[----:B0-----:R-:W-:-:S07]  /*0770*/  FSEL R18, -R16, R16, !P1 ;  /* 0x0000001010127208 */ /* 0x001fce0004800100 */
.L_x_5:
[----:B------:R-:W-:Y:S05]  /*0780*/  BSYNC.RECONVERGENT B0 ;  /* 0x0000000000007941 */ /* 0x000fea0003800200 */
.L_x_4:
[----:B------:R-:W-:Y:S02]  /*0790*/  IMAD.MOV.U32 R15, RZ, RZ, 0x37cbac00 ;  /* 0x37cbac00ff0f7424 */ /* 0x000fe400078e00ff */
[----:B------:R-:W-:Y:S01]  /*07a0*/  FMUL R14, R18, R18 ;  /* 0x00000012120e7220 */ /* 0x000fe20000400000 */
[C---:B------:R-:W-:Y:S01]  /*07b0*/  LOP3.LUT R16, R19.reuse, 0x1, RZ, 0xc0, !PT ;  /* 0x0000000113107812 */ /* 0x040fe200078ec0ff */
[----:B------:R-:W-:Y:S01]  /*07c0*/  IMAD.MOV.U32 R17, RZ, RZ, 0x3d2aaabb ;  /* 0x3d2aaabbff117424 */ /* 0x000fe200078e00ff */
[----:B------:R-:W-:Y:S01]  /*07d0*/  ISETP.NE.AND P2, PT, R10, RZ, PT ;  /* 0x000000ff0a00720c */ /* 0x000fe20003f45270 */
[----:B------:R-:W-:Y:S01]  /*07e0*/  FFMA R15, R14, R15, -0.0013887860113754868507 ;  /* 0xbab607ed0e0f7423 */ /* 0x000fe2000000000f */
[----:B------:R-:W-:Y:S01]  /*07f0*/  ISETP.NE.U32.AND P0, PT, R16, 0x1, PT ;  /* 0x000000011000780c */ /* 0x000fe20003f05070 */
[----:B------:R-:W-:Y:S01]  /*0800*/  IMAD.MOV.U32 R23, RZ, RZ, 0x3effffff ;  /* 0x3effffffff177424 */ /* 0x000fe200078e00ff */
[----:B------:R-:W-:Y:S01]  /*0810*/  LOP3.LUT P1, RZ, R19, 0x2, RZ, 0xc0, !PT ;  /* 0x0000000213ff7812 */ /* 0x000fe2000782c0ff */
[----:B------:R-:W-:Y:S01]  /*0820*/  BSSY.RECONVERGENT B0, `(.L_x_9) ;  /* 0x000005f000007945 */ /* 0x000fe20003800200 */
[----:B------:R-:W-:Y:S01]  /*0830*/  FSEL R15, R15, -0.00019574658654164522886, !P0 ;  /* 0xb94d41530f0f7808 */ /* 0x000fe20004000000 */
[----:B------:R-:W-:Y:S01]  /*0840*/  IMAD.MOV.U32 R19, RZ, RZ, R7 ;  /* 0x000000ffff137224 */ /* 0x000fe200078e0007 */
[----:B------:R-:W-:-:S02]  /*0850*/  FSEL R17, R17, 0.0083327032625675201416, !P0 ;  /* 0x3c0885e411117808 */ /* 0x000fc40004000000 */
[----:B------:R-:W-:Y:S02]  /*0860*/  FSEL R25, R18, 1, P0 ;  /* 0x3f80000012197808 */ /* 0x000fe40000000000 */
[----:B------:R-:W-:Y:S01]  /*0870*/  FSEL R18, -R23, -0.16666662693023681641, !P0 ;  /* 0xbe2aaaa817127808 */ /* 0x000fe20004000100 */
[C---:B------:R-:W-:Y:S02]  /*0880*/  FFMA R15, R14.reuse, R15, R17 ;  /* 0x0000000f0e0f7223 */ /* 0x040fe40000000011 */
[C---:B------:R-:W-:Y:S02]  /*0890*/  FFMA R16, R14.reuse, R25, RZ ;  /* 0x000000190e107223 */ /* 0x040fe400000000ff */
[----:B------:R-:W-:Y:S01]  /*08a0*/  FFMA R15, R14, R15, R18 ;  /* 0x0000000f0e0f7223 */ /* 0x000fe20000000012 */
[----:B------:R-:W-:-:S03]  /*08b0*/  MOV R18, R3 ;  /* 0x0000000300127202 */ /* 0x000fc60000000f00 */
[----:B------:R-:W-:-:S04]  /*08c0*/  FFMA R25, R16, R15, R25 ;  /* 0x0000000f10197223 */ /* 0x000fc80000000019 */
[----:B------:R-:W-:Y:S01]  /*08d0*/  @P1 FADD R25, RZ, -R25 ;  /* 0x80000019ff191221 */ /* 0x000fe20000000000 */
[----:B------:R-:W-:Y:S06]  /*08e0*/  @P2 BRA `(.L_x_10) ;  /* 0x0000000400482947 */ /* 0x000fec0003800000 */
[----:B------:R-:W0:Y:S01]  /*08f0*/  LDC.64 R14, c[0x4][RZ] ;  /* 0x01000000ff0e7b82 */ /* 0x000e220000000a00 */
[----:B------:R-:W-:Y:S01]  /*0900*/  IMAD.MOV.U32 R27, RZ, RZ, RZ ;  /* 0x000000ffff1b7224 */ /* 0x000fe200078e00ff */
[----:B------:R-:W-:Y:S01]  /*0910*/  UMOV UR5, URZ ;  /* 0x000000ff00057c82 */ /* 0x000fe20008000000 */
[----:B------:R-:W-:-:S07]  /*0920*/  IMAD.MOV.U32 R29, RZ, RZ, RZ ;  /* 0x000000ffff1d7224 */ /* 0x000fce00078e00ff */
.L_x_11:
[----:B0-----:R-:W-:-:S06]  /*0930*/  IMAD.WIDE.U32 R16, R29, 0x4, R14 ;  /* 0x000000041d107825 */ /* 0x001fcc00078e000e */
[----:B------:R-:W2:Y:S01]  /*0940*/  LDG.E.CONSTANT R17, desc[UR8][R16.64] ;  /* 0x0000000810117981 */ /* 0x000ea2000c1e9900 */
[C---:B------:R-:W-:Y:S02]  /*0950*/  IMAD.SHL.U32 R24, R29.reuse, 0x4, RZ ;  /* 0x000000041d187824 */ /* 0x040fe400078e00ff */
[----:B------:R-:W-:-:S03]  /*0960*/  VIADD R29, R29, 0x1 ;  /* 0x000000011d1d7836 */ /* 0x000fc60000000000 */
[C---:B------:R-:W-:Y:S02]  /*0970*/  ISETP.EQ.AND P5, PT, R24.reuse, RZ, PT ;  /* 0x000000ff1800720c */ /* 0x040fe40003fa2270 */
[C---:B------:R-:W-:Y:S02]  /*0980*/  ISETP.EQ.AND P4, PT, R24.reuse, 0x4, PT ;  /* 0x000000041800780c */ /* 0x040fe40003f82270 */
[C---:B------:R-:W-:Y:S02]  /*0990*/  ISETP.EQ.AND P3, PT, R24.reuse, 0x8, PT ;  /* 0x000000081800780c */ /* 0x040fe40003f62270 */
[C---:B------:R-:W-:Y:S02]  /*09a0*/  ISETP.EQ.AND P2, PT, R24.reuse, 0xc, PT ;  /* 0x0000000c1800780c */ /* 0x040fe40003f42270 */
[----:B------:R-:W-:Y:S01]  /*09b0*/  ISETP.EQ.AND P1, PT, R24, 0x10, PT ;  /* 0x000000101800780c */ /* 0x000fe20003f22270 */
[----:B--2---:R-:W-:-:S03]  /*09c0*/  IMAD.WIDE.U32 R18, R17, R6, RZ ;  /* 0x0000000611127225 */ /* 0x004fc600078e00ff */
[----:B------:R-:W-:-:S04]  /*09d0*/  IADD3 R18, P0, PT, R18, R27, RZ ;  /* 0x0000001b12127210 */ /* 0x000fc80007f1e0ff */
[----:B------:R-:W-:Y:S01]  /*09e0*/  IADD3.X R27, PT, PT, R19, UR5, RZ, P0, !PT ;  /* 0x00000005131b7c10 */ /* 0x000fe200087fe4ff */
[--C-:B------:R-:W-:Y:S01]  /*09f0*/  @P5 IMAD.MOV.U32 R11, RZ, RZ, R18.reuse ;  /* 0x000000ffff0b5224 */ /* 0x100fe200078e0012 */
[----:B------:R-:W-:Y:S01]  /*0a00*/  ISETP.NE.AND P5, PT, R29, 0x6, PT ;  /* 0x000000061d00780c */ /* 0x000fe20003fa5270 */
[--C-:B------:R-:W-:Y:S01]  /*0a10*/  @P4 IMAD.MOV.U32 R12, RZ, RZ, R18.reuse ;  /* 0x000000ffff0c4224 */ /* 0x100fe200078e0012 */
[----:B------:R-:W-:Y:S01]  /*0a20*/  ISETP.EQ.AND P0, PT, R24, 0x14, PT ;  /* 0x000000141800780c */ /* 0x000fe20003f02270 */
[--C-:B------:R-:W-:Y:S01]  /*0a30*/  @P3 IMAD.MOV.U32 R13, RZ, RZ, R18.reuse ;  /* 0x000000ffff0d3224 */ /* 0x100fe200078e0012 */
[----:B------:R-:W-:Y:S01]  /*0a40*/  @P2 MOV R20, R18 ;  /* 0x0000001200142202 */ /* 0x000fe20000000f00 */
[----:B------:R-:W-:-:S10]  /*0a50*/  @P1 IMAD.MOV.U32 R21, RZ, RZ, R18 ;  /* 0x000000ffff151224 */ /* 0x000fd400078e0012 */
[----:B------:R-:W-:Y:S01]  /*0a60*/  @P0 IMAD.MOV.U32 R22, RZ, RZ, R18 ;  /* 0x000000ffff160224 */ /* 0x000fe200078e0012 */
[----:B------:R-:W-:Y:S06]  /*0a70*/  @P5 BRA `(.L_x_11) ;  /* 0xfffffffc00ac5947 */ /* 0x000fec000383ffff */
        /* <DEDUP_REMOVED lines=11> */
[--C-:B------:R-:W-:Y:S01]  /*0b30*/  @P4 IMAD.MOV.U32 R18, RZ, RZ, R12.reuse ;  /* 0x000000ffff124224 */ /* 0x100fe200078e000c */
[----:B------:R-:W-:Y:S01]  /*0b40*/  ISETP.EQ.AND P4, PT, R9, RZ, PT ;  /* 0x000000ff0900720c */ /* 0x000fe20003f82270 */
[----:B------:R-:W-:Y:S01]  /*0b50*/  @P0 IMAD.MOV.U32 R14, RZ, RZ, R12 ;  /* 0x000000ffff0e0224 */ /* 0x000fe200078e000c */
[----:B------:R-:W-:Y:S01]  /*0b60*/  @P1 MOV R14, R13 ;  /* 0x0000000d000e1202 */ /* 0x000fe20000000f00 */
[----:B------:R-:W-:Y:S02]  /*0b70*/  @P0 IMAD.MOV.U32 R18, RZ, RZ, R13 ;  /* 0x000000ffff120224 */ /* 0x000fe400078e000d */
[----:B------:R-:W-:-:S02]  /*0b80*/  @P1 IMAD.MOV.U32 R18, RZ, RZ, R20 ;  /* 0x000000ffff121224 */ /* 0x000fc400078e0014 */
[----:B------:R-:W-:Y:S02]  /*0b90*/  @P2 IMAD.MOV.U32 R14, RZ, RZ, R20 ;  /* 0x000000ffff0e2224 */ /* 0x000fe400078e0014 */
[--C-:B------:R-:W-:Y:S02]  /*0ba0*/  @P2 IMAD.MOV.U32 R18, RZ, RZ, R21.reuse ;  /* 0x000000ffff122224 */ /* 0x100fe400078e0015 */
[----:B------:R-:W-:Y:S02]  /*0bb0*/  @P3 IMAD.MOV.U32 R14, RZ, RZ, R21 ;  /* 0x000000ffff0e3224 */ /* 0x000fe400078e0015 */
[--C-:B------:R-:W-:Y:S02]  /*0bc0*/  @P3 IMAD.MOV.U32 R18, RZ, RZ, R22.reuse ;  /* 0x000000ffff123224 */ /* 0x100fe400078e0016 */
[----:B------:R-:W-:Y:S01]  /*0bd0*/  @P4 IMAD.MOV.U32 R14, RZ, RZ, R22 ;  /* 0x000000ffff0e4224 */ /* 0x000fe200078e0016 */
[----:B------:R-:W-:Y:S01]  /*0be0*/  @P5 MOV R14, R27 ;  /* 0x0000001b000e5202 */ /* 0x000fe20000000f00 */
        /* <DEDUP_REMOVED lines=16> */
.L_x_13:
[----:B------:R-:W-:Y:S05]  /*0cf0*/  BSYNC.RECONVERGENT B1 ;  /* 0x0000000000017941 */ /* 0x000fea0003800200 */
.L_x_12:
        /* <DEDUP_REMOVED lines=17> */
.L_x_10:
[----:B------:R-:W-:Y:S05]  /*0e10*/  BSYNC.RECONVERGENT B0 ;  /* 0x0000000000007941 */ /* 0x000fea0003800200 */
.L_x_9:
[----:B------:R-:W-:Y:S02]  /*0e20*/  IMAD.MOV.U32 R14, RZ, RZ, 0x37cbac00 ;  /* 0x37cbac00ff0e7424 */ /* 0x000fe400078e00ff */
[----:B------:R-:W-:Y:S01]  /*0e30*/  FMUL R15, R18, R18 ;  /* 0x00000012120f7220 */ /* 0x000fe20000400000 */
[----:B------:R-:W-:Y:S01]  /*0e40*/  LOP3.LUT R16, R19, 0x1, RZ, 0xc0, !PT ;  /* 0x0000000113107812 */ /* 0x000fe200078ec0ff */
[----:B------:R-:W-:Y:S01]  /*0e50*/  IMAD.MOV.U32 R24, RZ, RZ, 0x3d2aaabb ;  /* 0x3d2aaabbff187424 */ /* 0x000fe200078e00ff */
[----:B------:R-:W-:Y:S01]  /*0e60*/  UIADD3 UR4, UPT, UPT, UR4, 0x1, URZ ;  /* 0x0000000104047890 */ /* 0x000fe2000fffe0ff */
[----:B------:R-:W-:Y:S01]  /*0e70*/  FFMA R14, R15, R14, -0.0013887860113754868507 ;  /* 0xbab607ed0f0e7423 */ /* 0x000fe2000000000e */
[----:B------:R-:W-:Y:S01]  /*0e80*/  ISETP.NE.U32.AND P0, PT, R16, 0x1, PT ;  /* 0x000000011000780c */ /* 0x000fe20003f05070 */
[----:B------:R-:W-:Y:S01]  /*0e90*/  VIADD R17, R19, 0x1 ;  /* 0x0000000113117836 */ /* 0x000fe20000000000 */
[----:B------:R-:W-:Y:S02]  /*0ea0*/  UISETP.NE.AND UP0, UPT, UR4, 0x3e8, UPT ;  /* 0x000003e80400788c */ /* 0x000fe4000bf05270 */
[----:B------:R-:W-:-:S02]  /*0eb0*/  FSEL R16, R14, -0.00019574658654164522886, P0 ;  /* 0xb94d41530e107808 */ /* 0x000fc40000000000 */
[----:B------:R-:W-:Y:S02]  /*0ec0*/  FSEL R24, R24, 0.0083327032625675201416, P0 ;  /* 0x3c0885e418187808 */ /* 0x000fe40000000000 */
[----:B------:R-:W-:Y:S02]  /*0ed0*/  LOP3.LUT P1, RZ, R17, 0x2, RZ, 0xc0, !PT ;  /* 0x0000000211ff7812 */ /* 0x000fe4000782c0ff */
[----:B------:R-:W-:Y:S01]  /*0ee0*/  FSEL R14, R18, 1, !P0 ;  /* 0x3f800000120e7808 */ /* 0x000fe20004000000 */
[----:B------:R-:W-:Y:S01]  /*0ef0*/  FFMA R16, R15, R16, R24 ;  /* 0x000000100f107223 */ /* 0x000fe20000000018 */
[----:B------:R-:W-:-:S03]  /*0f00*/  FSEL R23, -R23, -0.16666662693023681641, P0 ;  /* 0xbe2aaaa817177808 */ /* 0x000fc60000000100 */
[C---:B------:R-:W-:Y:S02]  /*0f10*/  FFMA R17, R15.reuse, R14, RZ ;  /* 0x0000000e0f117223 */ /* 0x040fe400000000ff */
[----:B------:R-:W-:-:S04]  /*0f20*/  FFMA R16, R15, R16, R23 ;  /* 0x000000100f107223 */ /* 0x000fc80000000017 */
[----:B------:R-:W-:-:S04]  /*0f30*/  FFMA R14, R17, R16, R14 ;  /* 0x00000010110e7223 */ /* 0x000fc8000000000e */
[----:B------:R-:W-:-:S04]  /*0f40*/  @P1 FADD R14, RZ, -R14 ;  /* 0x8000000eff0e1221 */ /* 0x000fc80000000000 */
[----:B------:R-:W-:Y:S01]  /*0f50*/  FFMA R4, R25, R14, R4 ;  /* 0x0000000e19047223 */ /* 0x000fe20000000004 */
[----:B------:R-:W-:Y:S06]  /*0f60*/  BRA.U UP0, `(.L_x_14) ;  /* 0xfffffff1009c7547 */ /* 0x000fec000b83ffff */
[----:B------:R-:W0:Y:S02]  /*0f70*/  LDC.64 R2, c[0x0][0x380] ;  /* 0x0000e000ff027b82 */ /* 0x000e240000000a00 */
[----:B0-----:R-:W-:-:S05]  /*0f80*/  IMAD.WIDE R2, R0, 0x4, R2 ;  /* 0x0000000400027825 */ /* 0x001fca00078e0202 */
[----:B------:R-:W-:Y:S01]  /*0f90*/  STG.E desc[UR8][R2.64], R4 ;  /* 0x0000000402007986 */ /* 0x000fe2000c101908 */
[----:B------:R-:W-:Y:S05]  /*0fa0*/  EXIT ;  /* 0x000000000000794d */ /* 0x000fea0003800000 */
.L_x_15:
        /* <DEDUP_REMOVED lines=13> */
.L_x_18:


//--------------------- .nv.global.init           --------------------------
	.section	.nv.global.init,"aw",@progbits
	.align	4
.nv.global.init:
	.type		__cudart_i2opi_f,@object
	.size		__cudart_i2opi_f,(.L_0 - __cudart_i2opi_f)
__cudart_i2opi_f:
        /*0000*/ 	.byte	0x41, 0x90, 0x43, 0x3c, 0x99, 0x95, 0x62, 0xdb, 0xc0, 0xdd, 0x34, 0xf5, 0xd1, 0x57, 0x27, 0xfc
        /*0010*/ 	.byte	0x29, 0x15, 0x44, 0x4e, 0x6e, 0x83, 0xf9, 0xa2
.L_0:


//--------------------- .nv.shared.reserved.0     --------------------------
	.section	.nv.shared.reserved.0,"aw",@nobits
	.weak		__nv_reservedSMEM_offset_0_alias
	.size		__nv_reservedSMEM_offset_0_alias, 0, 64
	.other		__nv_reservedSMEM_offset_0_alias,@"STO_CUDA_RESERVED_SHARED STV_DEFAULT"
__nv_reservedSMEM_offset_0_alias:
	.zero		0
	.zero		64


//--------------------- .nv.shared._Z13memory_stressPf --------------------------
	.section	.nv.shared._Z13memory_stressPf,"aw",@nobits
	.sectionflags	@""
	.align	4
.nv.shared._Z13memory_stressPf:
	.zero		2048


//--------------------- .nv.constant0._Z16scheduler_stressPf --------------------------
	.section	.nv.constant0._Z16scheduler_stressPf,"a",@progbits
	.sectionflags	@""
	.align	4
.nv.constant0._Z16scheduler_stressPf:
	.zero		904


//--------------------- .nv.constant0._Z13memory_stressPf --------------------------
	.section	.nv.constant0._Z13memory_stressPf,"a",@progbits
	.sectionflags	@""
	.align	4
.nv.constant0._Z13memory_stressPf:
	.zero		904


//--------------------- .nv.constant0._Z14compute_stressPf --------------------------
	.section	.nv.constant0._Z14compute_stressPf,"a",@progbits
	.sectionflags	@""
	.align	4
.nv.constant0._Z14compute_stressPf:
	.zero		904


//--------------------- SYMBOLS --------------------------

	.type		.nv.reservedSmem.offset0,@object
	.size		.nv.reservedSmem.offset0,0x4
	.type		.nv.reservedSmem.cap,@object
	.size		.nv.reservedSmem.cap,0x4
